//
// Generated by NVIDIA NVVM Compiler
//
// Compiler Build ID: CL-36424714
// Cuda compilation tools, release 13.0, V13.0.88
// Based on NVVM 20.0.0
//

.version 9.0
.target sm_100
.address_size 64

	// .globl	_Z20convolutionGlobalMemPKfS0_Pfjj
.const .align 4 .b8 weightsConstantMem[16384];
.extern .shared .align 16 .b8 weightsSharedMem[];

.visible .entry _Z20convolutionGlobalMemPKfS0_Pfjj(
	.param .u64 .ptr .align 1 _Z20convolutionGlobalMemPKfS0_Pfjj_param_0,
	.param .u64 .ptr .align 1 _Z20convolutionGlobalMemPKfS0_Pfjj_param_1,
	.param .u64 .ptr .align 1 _Z20convolutionGlobalMemPKfS0_Pfjj_param_2,
	.param .u32 _Z20convolutionGlobalMemPKfS0_Pfjj_param_3,
	.param .u32 _Z20convolutionGlobalMemPKfS0_Pfjj_param_4
)
{
	.reg .pred 	%p<26>;
	.reg .b32 	%r<40>;
	.reg .b32 	%f<84>;
	.reg .b64 	%rd<47>;

	ld.param.u64 	%rd8, [_Z20convolutionGlobalMemPKfS0_Pfjj_param_0];
	ld.param.u64 	%rd9, [_Z20convolutionGlobalMemPKfS0_Pfjj_param_1];
	ld.param.u64 	%rd7, [_Z20convolutionGlobalMemPKfS0_Pfjj_param_2];
	ld.param.u32 	%r27, [_Z20convolutionGlobalMemPKfS0_Pfjj_param_3];
	ld.param.u32 	%r28, [_Z20convolutionGlobalMemPKfS0_Pfjj_param_4];
	cvta.to.global.u64 	%rd1, %rd9;
	cvta.to.global.u64 	%rd2, %rd8;
	mov.u32 	%r29, %ctaid.x;
	mov.u32 	%r30, %ntid.x;
	mov.u32 	%r31, %tid.x;
	mad.lo.s32 	%r1, %r29, %r30, %r31;
	setp.ge.u32 	%p1, %r1, %r27;
	@%p1 bra 	$L__BB0_42;
	cvta.to.global.u64 	%rd10, %rd7;
	mul.wide.u32 	%rd11, %r1, 4;
	add.s64 	%rd3, %rd10, %rd11;
	mov.b32 	%r32, 0;
	st.global.u32 	[%rd3], %r32;
	setp.eq.s32 	%p2, %r28, 0;
	@%p2 bra 	$L__BB0_42;
	and.b32  	%r2, %r28, 7;
	setp.lt.u32 	%p3, %r28, 8;
	mov.b32 	%r38, 0;
	mov.f32 	%f67, 0f00000000;
	@%p3 bra 	$L__BB0_21;
	and.b32  	%r38, %r28, -8;
	mov.b32 	%r36, 0;
	mov.f32 	%f67, 0f00000000;
$L__BB0_4:
	.pragma "nounroll";
	add.s32 	%r5, %r36, %r1;
	setp.ge.u32 	%p4, %r5, %r27;
	mul.wide.u32 	%rd12, %r36, 4;
	add.s64 	%rd4, %rd1, %rd12;
	@%p4 bra 	$L__BB0_6;
	mul.wide.u32 	%rd13, %r5, 4;
	add.s64 	%rd14, %rd2, %rd13;
	ld.global.f32 	%f35, [%rd14];
	ld.global.f32 	%f36, [%rd4];
	fma.rn.f32 	%f67, %f35, %f36, %f67;
	st.global.f32 	[%rd3], %f67;
$L__BB0_6:
	add.s32 	%r6, %r5, 1;
	setp.ge.u32 	%p5, %r6, %r27;
	@%p5 bra 	$L__BB0_8;
	mul.wide.u32 	%rd15, %r6, 4;
	add.s64 	%rd16, %rd2, %rd15;
	ld.global.f32 	%f37, [%rd16];
	ld.global.f32 	%f38, [%rd4+4];
	fma.rn.f32 	%f67, %f37, %f38, %f67;
	st.global.f32 	[%rd3], %f67;
$L__BB0_8:
	add.s32 	%r7, %r5, 2;
	setp.ge.u32 	%p6, %r7, %r27;
	@%p6 bra 	$L__BB0_10;
	mul.wide.u32 	%rd17, %r7, 4;
	add.s64 	%rd18, %rd2, %rd17;
	ld.global.f32 	%f39, [%rd18];
	ld.global.f32 	%f40, [%rd4+8];
	fma.rn.f32 	%f67, %f39, %f40, %f67;
	st.global.f32 	[%rd3], %f67;
$L__BB0_10:
	add.s32 	%r8, %r5, 3;
	setp.ge.u32 	%p7, %r8, %r27;
	@%p7 bra 	$L__BB0_12;
	mul.wide.u32 	%rd19, %r8, 4;
	add.s64 	%rd20, %rd2, %rd19;
	ld.global.f32 	%f41, [%rd20];
	ld.global.f32 	%f42, [%rd4+12];
	fma.rn.f32 	%f67, %f41, %f42, %f67;
	st.global.f32 	[%rd3], %f67;
$L__BB0_12:
	add.s32 	%r9, %r5, 4;
	setp.ge.u32 	%p8, %r9, %r27;
	@%p8 bra 	$L__BB0_14;
	mul.wide.u32 	%rd21, %r9, 4;
	add.s64 	%rd22, %rd2, %rd21;
	ld.global.f32 	%f43, [%rd22];
	ld.global.f32 	%f44, [%rd4+16];
	fma.rn.f32 	%f67, %f43, %f44, %f67;
	st.global.f32 	[%rd3], %f67;
$L__BB0_14:
	add.s32 	%r10, %r5, 5;
	setp.ge.u32 	%p9, %r10, %r27;
	@%p9 bra 	$L__BB0_16;
	mul.wide.u32 	%rd23, %r10, 4;
	add.s64 	%rd24, %rd2, %rd23;
	ld.global.f32 	%f45, [%rd24];
	ld.global.f32 	%f46, [%rd4+20];
	fma.rn.f32 	%f67, %f45, %f46, %f67;
	st.global.f32 	[%rd3], %f67;
$L__BB0_16:
	add.s32 	%r11, %r5, 6;
	setp.ge.u32 	%p10, %r11, %r27;
	@%p10 bra 	$L__BB0_18;
	mul.wide.u32 	%rd25, %r11, 4;
	add.s64 	%rd26, %rd2, %rd25;
	ld.global.f32 	%f47, [%rd26];
	ld.global.f32 	%f48, [%rd4+24];
	fma.rn.f32 	%f67, %f47, %f48, %f67;
	st.global.f32 	[%rd3], %f67;
$L__BB0_18:
	add.s32 	%r12, %r5, 7;
	setp.ge.u32 	%p11, %r12, %r27;
	@%p11 bra 	$L__BB0_20;
	mul.wide.u32 	%rd27, %r12, 4;
	add.s64 	%rd28, %rd2, %rd27;
	ld.global.f32 	%f49, [%rd28];
	ld.global.f32 	%f50, [%rd4+28];
	fma.rn.f32 	%f67, %f49, %f50, %f67;
	st.global.f32 	[%rd3], %f67;
$L__BB0_20:
	add.s32 	%r36, %r36, 8;
	setp.ne.s32 	%p12, %r36, %r38;
	@%p12 bra 	$L__BB0_4;
$L__BB0_21:
	setp.eq.s32 	%p13, %r2, 0;
	@%p13 bra 	$L__BB0_42;
	and.b32  	%r15, %r28, 3;
	setp.lt.u32 	%p14, %r2, 4;
	@%p14 bra 	$L__BB0_32;
	add.s32 	%r16, %r38, %r1;
	setp.ge.u32 	%p15, %r16, %r27;
	mul.wide.u32 	%rd29, %r38, 4;
	add.s64 	%rd5, %rd1, %rd29;
	@%p15 bra 	$L__BB0_25;
	mul.wide.u32 	%rd30, %r16, 4;
	add.s64 	%rd31, %rd2, %rd30;
	ld.global.f32 	%f51, [%rd31];
	ld.global.f32 	%f52, [%rd5];
	fma.rn.f32 	%f67, %f51, %f52, %f67;
	st.global.f32 	[%rd3], %f67;
$L__BB0_25:
	add.s32 	%r17, %r16, 1;
	setp.ge.u32 	%p16, %r17, %r27;
	@%p16 bra 	$L__BB0_27;
	mul.wide.u32 	%rd32, %r17, 4;
	add.s64 	%rd33, %rd2, %rd32;
	ld.global.f32 	%f53, [%rd33];
	ld.global.f32 	%f54, [%rd5+4];
	fma.rn.f32 	%f67, %f53, %f54, %f67;
	st.global.f32 	[%rd3], %f67;
$L__BB0_27:
	add.s32 	%r18, %r16, 2;
	setp.ge.u32 	%p17, %r18, %r27;
	@%p17 bra 	$L__BB0_29;
	mul.wide.u32 	%rd34, %r18, 4;
	add.s64 	%rd35, %rd2, %rd34;
	ld.global.f32 	%f55, [%rd35];
	ld.global.f32 	%f56, [%rd5+8];
	fma.rn.f32 	%f67, %f55, %f56, %f67;
	st.global.f32 	[%rd3], %f67;
$L__BB0_29:
	add.s32 	%r19, %r16, 3;
	setp.ge.u32 	%p18, %r19, %r27;
	@%p18 bra 	$L__BB0_31;
	mul.wide.u32 	%rd36, %r19, 4;
	add.s64 	%rd37, %rd2, %rd36;
	ld.global.f32 	%f57, [%rd37];
	ld.global.f32 	%f58, [%rd5+12];
	fma.rn.f32 	%f67, %f57, %f58, %f67;
	st.global.f32 	[%rd3], %f67;
$L__BB0_31:
	add.s32 	%r38, %r38, 4;
$L__BB0_32:
	setp.eq.s32 	%p19, %r15, 0;
	@%p19 bra 	$L__BB0_42;
	setp.eq.s32 	%p20, %r15, 1;
	@%p20 bra 	$L__BB0_39;
	add.s32 	%r22, %r38, %r1;
	setp.ge.u32 	%p21, %r22, %r27;
	mul.wide.u32 	%rd38, %r38, 4;
	add.s64 	%rd6, %rd1, %rd38;
	@%p21 bra 	$L__BB0_36;
	mul.wide.u32 	%rd39, %r22, 4;
	add.s64 	%rd40, %rd2, %rd39;
	ld.global.f32 	%f59, [%rd40];
	ld.global.f32 	%f60, [%rd6];
	fma.rn.f32 	%f67, %f59, %f60, %f67;
	st.global.f32 	[%rd3], %f67;
$L__BB0_36:
	add.s32 	%r23, %r22, 1;
	setp.ge.u32 	%p22, %r23, %r27;
	@%p22 bra 	$L__BB0_38;
	mul.wide.u32 	%rd41, %r23, 4;
	add.s64 	%rd42, %rd2, %rd41;
	ld.global.f32 	%f61, [%rd42];
	ld.global.f32 	%f62, [%rd6+4];
	fma.rn.f32 	%f67, %f61, %f62, %f67;
	st.global.f32 	[%rd3], %f67;
$L__BB0_38:
	add.s32 	%r38, %r38, 2;
$L__BB0_39:
	and.b32  	%r35, %r28, 1;
	setp.eq.b32 	%p23, %r35, 1;
	not.pred 	%p24, %p23;
	@%p24 bra 	$L__BB0_42;
	add.s32 	%r26, %r38, %r1;
	setp.ge.u32 	%p25, %r26, %r27;
	@%p25 bra 	$L__BB0_42;
	mul.wide.u32 	%rd43, %r26, 4;
	add.s64 	%rd44, %rd2, %rd43;
	ld.global.f32 	%f63, [%rd44];
	mul.wide.u32 	%rd45, %r38, 4;
	add.s64 	%rd46, %rd1, %rd45;
	ld.global.f32 	%f64, [%rd46];
	fma.rn.f32 	%f65, %f63, %f64, %f67;
	st.global.f32 	[%rd3], %f65;
$L__BB0_42:
	ret;

}
	// .globl	_Z22convolutionConstantMemPKfPfjj
.visible .entry _Z22convolutionConstantMemPKfPfjj(
	.param .u64 .ptr .align 1 _Z22convolutionConstantMemPKfPfjj_param_0,
	.param .u64 .ptr .align 1 _Z22convolutionConstantMemPKfPfjj_param_1,
	.param .u32 _Z22convolutionConstantMemPKfPfjj_param_2,
	.param .u32 _Z22convolutionConstantMemPKfPfjj_param_3
)
{
	.reg .pred 	%p<26>;
	.reg .b32 	%r<40>;
	.reg .b32 	%f<84>;
	.reg .b64 	%rd<49>;

	ld.param.u64 	%rd7, [_Z22convolutionConstantMemPKfPfjj_param_0];
	ld.param.u64 	%rd6, [_Z22convolutionConstantMemPKfPfjj_param_1];
	ld.param.u32 	%r27, [_Z22convolutionConstantMemPKfPfjj_param_2];
	ld.param.u32 	%r28, [_Z22convolutionConstantMemPKfPfjj_param_3];
	cvta.to.global.u64 	%rd1, %rd7;
	mov.u32 	%r29, %ctaid.x;
	mov.u32 	%r30, %ntid.x;
	mov.u32 	%r31, %tid.x;
	mad.lo.s32 	%r1, %r29, %r30, %r31;
	setp.ge.u32 	%p1, %r1, %r27;
	@%p1 bra 	$L__BB1_42;
	cvta.to.global.u64 	%rd8, %rd6;
	mul.wide.u32 	%rd9, %r1, 4;
	add.s64 	%rd2, %rd8, %rd9;
	mov.b32 	%r32, 0;
	st.global.u32 	[%rd2], %r32;
	setp.eq.s32 	%p2, %r28, 0;
	@%p2 bra 	$L__BB1_42;
	and.b32  	%r2, %r28, 7;
	setp.lt.u32 	%p3, %r28, 8;
	mov.b32 	%r38, 0;
	mov.f32 	%f67, 0f00000000;
	@%p3 bra 	$L__BB1_21;
	and.b32  	%r38, %r28, -8;
	mov.b32 	%r36, 0;
	mov.f32 	%f67, 0f00000000;
	mov.u64 	%rd11, weightsConstantMem;
$L__BB1_4:
	.pragma "nounroll";
	add.s32 	%r5, %r36, %r1;
	setp.ge.u32 	%p4, %r5, %r27;
	mul.wide.u32 	%rd10, %r36, 4;
	add.s64 	%rd3, %rd11, %rd10;
	@%p4 bra 	$L__BB1_6;
	mul.wide.u32 	%rd12, %r5, 4;
	add.s64 	%rd13, %rd1, %rd12;
	ld.global.f32 	%f35, [%rd13];
	ld.const.f32 	%f36, [%rd3];
	fma.rn.f32 	%f67, %f35, %f36, %f67;
	st.global.f32 	[%rd2], %f67;
$L__BB1_6:
	add.s32 	%r6, %r5, 1;
	setp.ge.u32 	%p5, %r6, %r27;
	@%p5 bra 	$L__BB1_8;
	mul.wide.u32 	%rd14, %r6, 4;
	add.s64 	%rd15, %rd1, %rd14;
	ld.global.f32 	%f37, [%rd15];
	ld.const.f32 	%f38, [%rd3+4];
	fma.rn.f32 	%f67, %f37, %f38, %f67;
	st.global.f32 	[%rd2], %f67;
$L__BB1_8:
	add.s32 	%r7, %r5, 2;
	setp.ge.u32 	%p6, %r7, %r27;
	@%p6 bra 	$L__BB1_10;
	mul.wide.u32 	%rd16, %r7, 4;
	add.s64 	%rd17, %rd1, %rd16;
	ld.global.f32 	%f39, [%rd17];
	ld.const.f32 	%f40, [%rd3+8];
	fma.rn.f32 	%f67, %f39, %f40, %f67;
	st.global.f32 	[%rd2], %f67;
$L__BB1_10:
	add.s32 	%r8, %r5, 3;
	setp.ge.u32 	%p7, %r8, %r27;
	@%p7 bra 	$L__BB1_12;
	mul.wide.u32 	%rd18, %r8, 4;
	add.s64 	%rd19, %rd1, %rd18;
	ld.global.f32 	%f41, [%rd19];
	ld.const.f32 	%f42, [%rd3+12];
	fma.rn.f32 	%f67, %f41, %f42, %f67;
	st.global.f32 	[%rd2], %f67;
$L__BB1_12:
	add.s32 	%r9, %r5, 4;
	setp.ge.u32 	%p8, %r9, %r27;
	@%p8 bra 	$L__BB1_14;
	mul.wide.u32 	%rd20, %r9, 4;
	add.s64 	%rd21, %rd1, %rd20;
	ld.global.f32 	%f43, [%rd21];
	ld.const.f32 	%f44, [%rd3+16];
	fma.rn.f32 	%f67, %f43, %f44, %f67;
	st.global.f32 	[%rd2], %f67;
$L__BB1_14:
	add.s32 	%r10, %r5, 5;
	setp.ge.u32 	%p9, %r10, %r27;
	@%p9 bra 	$L__BB1_16;
	mul.wide.u32 	%rd22, %r10, 4;
	add.s64 	%rd23, %rd1, %rd22;
	ld.global.f32 	%f45, [%rd23];
	ld.const.f32 	%f46, [%rd3+20];
	fma.rn.f32 	%f67, %f45, %f46, %f67;
	st.global.f32 	[%rd2], %f67;
$L__BB1_16:
	add.s32 	%r11, %r5, 6;
	setp.ge.u32 	%p10, %r11, %r27;
	@%p10 bra 	$L__BB1_18;
	mul.wide.u32 	%rd24, %r11, 4;
	add.s64 	%rd25, %rd1, %rd24;
	ld.global.f32 	%f47, [%rd25];
	ld.const.f32 	%f48, [%rd3+24];
	fma.rn.f32 	%f67, %f47, %f48, %f67;
	st.global.f32 	[%rd2], %f67;
$L__BB1_18:
	add.s32 	%r12, %r5, 7;
	setp.ge.u32 	%p11, %r12, %r27;
	@%p11 bra 	$L__BB1_20;
	mul.wide.u32 	%rd26, %r12, 4;
	add.s64 	%rd27, %rd1, %rd26;
	ld.global.f32 	%f49, [%rd27];
	ld.const.f32 	%f50, [%rd3+28];
	fma.rn.f32 	%f67, %f49, %f50, %f67;
	st.global.f32 	[%rd2], %f67;
$L__BB1_20:
	add.s32 	%r36, %r36, 8;
	setp.ne.s32 	%p12, %r36, %r38;
	@%p12 bra 	$L__BB1_4;
$L__BB1_21:
	setp.eq.s32 	%p13, %r2, 0;
	@%p13 bra 	$L__BB1_42;
	and.b32  	%r15, %r28, 3;
	setp.lt.u32 	%p14, %r2, 4;
	@%p14 bra 	$L__BB1_32;
	add.s32 	%r16, %r38, %r1;
	setp.ge.u32 	%p15, %r16, %r27;
	mul.wide.u32 	%rd28, %r38, 4;
	mov.u64 	%rd29, weightsConstantMem;
	add.s64 	%rd4, %rd29, %rd28;
	@%p15 bra 	$L__BB1_25;
	mul.wide.u32 	%rd30, %r16, 4;
	add.s64 	%rd31, %rd1, %rd30;
	ld.global.f32 	%f51, [%rd31];
	ld.const.f32 	%f52, [%rd4];
	fma.rn.f32 	%f67, %f51, %f52, %f67;
	st.global.f32 	[%rd2], %f67;
$L__BB1_25:
	add.s32 	%r17, %r16, 1;
	setp.ge.u32 	%p16, %r17, %r27;
	@%p16 bra 	$L__BB1_27;
	mul.wide.u32 	%rd32, %r17, 4;
	add.s64 	%rd33, %rd1, %rd32;
	ld.global.f32 	%f53, [%rd33];
	ld.const.f32 	%f54, [%rd4+4];
	fma.rn.f32 	%f67, %f53, %f54, %f67;
	st.global.f32 	[%rd2], %f67;
$L__BB1_27:
	add.s32 	%r18, %r16, 2;
	setp.ge.u32 	%p17, %r18, %r27;
	@%p17 bra 	$L__BB1_29;
	mul.wide.u32 	%rd34, %r18, 4;
	add.s64 	%rd35, %rd1, %rd34;
	ld.global.f32 	%f55, [%rd35];
	ld.const.f32 	%f56, [%rd4+8];
	fma.rn.f32 	%f67, %f55, %f56, %f67;
	st.global.f32 	[%rd2], %f67;
$L__BB1_29:
	add.s32 	%r19, %r16, 3;
	setp.ge.u32 	%p18, %r19, %r27;
	@%p18 bra 	$L__BB1_31;
	mul.wide.u32 	%rd36, %r19, 4;
	add.s64 	%rd37, %rd1, %rd36;
	ld.global.f32 	%f57, [%rd37];
	ld.const.f32 	%f58, [%rd4+12];
	fma.rn.f32 	%f67, %f57, %f58, %f67;
	st.global.f32 	[%rd2], %f67;
$L__BB1_31:
	add.s32 	%r38, %r38, 4;
$L__BB1_32:
	setp.eq.s32 	%p19, %r15, 0;
	@%p19 bra 	$L__BB1_42;
	setp.eq.s32 	%p20, %r15, 1;
	@%p20 bra 	$L__BB1_39;
	add.s32 	%r22, %r38, %r1;
	setp.ge.u32 	%p21, %r22, %r27;
	mul.wide.u32 	%rd38, %r38, 4;
	mov.u64 	%rd39, weightsConstantMem;
	add.s64 	%rd5, %rd39, %rd38;
	@%p21 bra 	$L__BB1_36;
	mul.wide.u32 	%rd40, %r22, 4;
	add.s64 	%rd41, %rd1, %rd40;
	ld.global.f32 	%f59, [%rd41];
	ld.const.f32 	%f60, [%rd5];
	fma.rn.f32 	%f67, %f59, %f60, %f67;
	st.global.f32 	[%rd2], %f67;
$L__BB1_36:
	add.s32 	%r23, %r22, 1;
	setp.ge.u32 	%p22, %r23, %r27;
	@%p22 bra 	$L__BB1_38;
	mul.wide.u32 	%rd42, %r23, 4;
	add.s64 	%rd43, %rd1, %rd42;
	ld.global.f32 	%f61, [%rd43];
	ld.const.f32 	%f62, [%rd5+4];
	fma.rn.f32 	%f67, %f61, %f62, %f67;
	st.global.f32 	[%rd2], %f67;
$L__BB1_38:
	add.s32 	%r38, %r38, 2;
$L__BB1_39:
	and.b32  	%r35, %r28, 1;
	setp.eq.b32 	%p23, %r35, 1;
	not.pred 	%p24, %p23;
	@%p24 bra 	$L__BB1_42;
	add.s32 	%r26, %r38, %r1;
	setp.ge.u32 	%p25, %r26, %r27;
	@%p25 bra 	$L__BB1_42;
	mul.wide.u32 	%rd44, %r26, 4;
	add.s64 	%rd45, %rd1, %rd44;
	ld.global.f32 	%f63, [%rd45];
	mul.wide.u32 	%rd46, %r38, 4;
	mov.u64 	%rd47, weightsConstantMem;
	add.s64 	%rd48, %rd47, %rd46;
	ld.const.f32 	%f64, [%rd48];
	fma.rn.f32 	%f65, %f63, %f64, %f67;
	st.global.f32 	[%rd2], %f65;
$L__BB1_42:
	ret;

}
	// .globl	_Z20convolutionSharedMemPKfS0_Pfjj
.visible .entry _Z20convolutionSharedMemPKfS0_Pfjj(
	.param .u64 .ptr .align 1 _Z20convolutionSharedMemPKfS0_Pfjj_param_0,
	.param .u64 .ptr .align 1 _Z20convolutionSharedMemPKfS0_Pfjj_param_1,
	.param .u64 .ptr .align 1 _Z20convolutionSharedMemPKfS0_Pfjj_param_2,
	.param .u32 _Z20convolutionSharedMemPKfS0_Pfjj_param_3,
	.param .u32 _Z20convolutionSharedMemPKfS0_Pfjj_param_4
)
{
	.reg .pred 	%p<27>;
	.reg .b32 	%r<55>;
	.reg .b32 	%f<85>;
	.reg .b64 	%rd<41>;

	ld.param.u64 	%rd5, [_Z20convolutionSharedMemPKfS0_Pfjj_param_0];
	ld.param.u64 	%rd3, [_Z20convolutionSharedMemPKfS0_Pfjj_param_1];
	ld.param.u64 	%rd4, [_Z20convolutionSharedMemPKfS0_Pfjj_param_2];
	ld.param.u32 	%r31, [_Z20convolutionSharedMemPKfS0_Pfjj_param_3];
	ld.param.u32 	%r32, [_Z20convolutionSharedMemPKfS0_Pfjj_param_4];
	cvta.to.global.u64 	%rd1, %rd5;
	mov.u32 	%r1, %tid.x;
	setp.ge.u32 	%p1, %r1, %r32;
	@%p1 bra 	$L__BB2_2;
	cvta.to.global.u64 	%rd6, %rd3;
	mul.wide.u32 	%rd7, %r1, 4;
	add.s64 	%rd8, %rd6, %rd7;
	ld.global.f32 	%f33, [%rd8];
	shl.b32 	%r33, %r1, 2;
	mov.u32 	%r34, weightsSharedMem;
	add.s32 	%r35, %r34, %r33;
	st.shared.f32 	[%r35], %f33;
$L__BB2_2:
	bar.sync 	0;
	mov.u32 	%r36, %ctaid.x;
	mov.u32 	%r37, %ntid.x;
	mad.lo.s32 	%r2, %r36, %r37, %r1;
	setp.ge.u32 	%p2, %r2, %r31;
	@%p2 bra 	$L__BB2_44;
	cvta.to.global.u64 	%rd9, %rd4;
	mul.wide.u32 	%rd10, %r2, 4;
	add.s64 	%rd2, %rd9, %rd10;
	mov.b32 	%r38, 0;
	st.global.u32 	[%rd2], %r38;
	setp.eq.s32 	%p3, %r32, 0;
	@%p3 bra 	$L__BB2_44;
	and.b32  	%r3, %r32, 7;
	setp.lt.u32 	%p4, %r32, 8;
	mov.b32 	%r53, 0;
	mov.f32 	%f68, 0f00000000;
	@%p4 bra 	$L__BB2_23;
	and.b32  	%r53, %r32, -8;
	mov.b32 	%r51, 0;
	mov.f32 	%f68, 0f00000000;
	mov.u32 	%r42, weightsSharedMem;
$L__BB2_6:
	.pragma "nounroll";
	add.s32 	%r6, %r51, %r2;
	setp.ge.u32 	%p5, %r6, %r31;
	shl.b32 	%r41, %r51, 2;
	add.s32 	%r7, %r42, %r41;
	@%p5 bra 	$L__BB2_8;
	mul.wide.u32 	%rd11, %r6, 4;
	add.s64 	%rd12, %rd1, %rd11;
	ld.global.f32 	%f36, [%rd12];
	ld.shared.f32 	%f37, [%r7];
	fma.rn.f32 	%f68, %f36, %f37, %f68;
	st.global.f32 	[%rd2], %f68;
$L__BB2_8:
	add.s32 	%r8, %r6, 1;
	setp.ge.u32 	%p6, %r8, %r31;
	@%p6 bra 	$L__BB2_10;
	mul.wide.u32 	%rd13, %r8, 4;
	add.s64 	%rd14, %rd1, %rd13;
	ld.global.f32 	%f38, [%rd14];
	ld.shared.f32 	%f39, [%r7+4];
	fma.rn.f32 	%f68, %f38, %f39, %f68;
	st.global.f32 	[%rd2], %f68;
$L__BB2_10:
	add.s32 	%r9, %r6, 2;
	setp.ge.u32 	%p7, %r9, %r31;
	@%p7 bra 	$L__BB2_12;
	mul.wide.u32 	%rd15, %r9, 4;
	add.s64 	%rd16, %rd1, %rd15;
	ld.global.f32 	%f40, [%rd16];
	ld.shared.f32 	%f41, [%r7+8];
	fma.rn.f32 	%f68, %f40, %f41, %f68;
	st.global.f32 	[%rd2], %f68;
$L__BB2_12:
	add.s32 	%r10, %r6, 3;
	setp.ge.u32 	%p8, %r10, %r31;
	@%p8 bra 	$L__BB2_14;
	mul.wide.u32 	%rd17, %r10, 4;
	add.s64 	%rd18, %rd1, %rd17;
	ld.global.f32 	%f42, [%rd18];
	ld.shared.f32 	%f43, [%r7+12];
	fma.rn.f32 	%f68, %f42, %f43, %f68;
	st.global.f32 	[%rd2], %f68;
$L__BB2_14:
	add.s32 	%r11, %r6, 4;
	setp.ge.u32 	%p9, %r11, %r31;
	@%p9 bra 	$L__BB2_16;
	mul.wide.u32 	%rd19, %r11, 4;
	add.s64 	%rd20, %rd1, %rd19;
	ld.global.f32 	%f44, [%rd20];
	ld.shared.f32 	%f45, [%r7+16];
	fma.rn.f32 	%f68, %f44, %f45, %f68;
	st.global.f32 	[%rd2], %f68;
$L__BB2_16:
	add.s32 	%r12, %r6, 5;
	setp.ge.u32 	%p10, %r12, %r31;
	@%p10 bra 	$L__BB2_18;
	mul.wide.u32 	%rd21, %r12, 4;
	add.s64 	%rd22, %rd1, %rd21;
	ld.global.f32 	%f46, [%rd22];
	ld.shared.f32 	%f47, [%r7+20];
	fma.rn.f32 	%f68, %f46, %f47, %f68;
	st.global.f32 	[%rd2], %f68;
$L__BB2_18:
	add.s32 	%r13, %r6, 6;
	setp.ge.u32 	%p11, %r13, %r31;
	@%p11 bra 	$L__BB2_20;
	mul.wide.u32 	%rd23, %r13, 4;
	add.s64 	%rd24, %rd1, %rd23;
	ld.global.f32 	%f48, [%rd24];
	ld.shared.f32 	%f49, [%r7+24];
	fma.rn.f32 	%f68, %f48, %f49, %f68;
	st.global.f32 	[%rd2], %f68;
$L__BB2_20:
	add.s32 	%r14, %r6, 7;
	setp.ge.u32 	%p12, %r14, %r31;
	@%p12 bra 	$L__BB2_22;
	mul.wide.u32 	%rd25, %r14, 4;
	add.s64 	%rd26, %rd1, %rd25;
	ld.global.f32 	%f50, [%rd26];
	ld.shared.f32 	%f51, [%r7+28];
	fma.rn.f32 	%f68, %f50, %f51, %f68;
	st.global.f32 	[%rd2], %f68;
$L__BB2_22:
	add.s32 	%r51, %r51, 8;
	setp.ne.s32 	%p13, %r51, %r53;
	@%p13 bra 	$L__BB2_6;
$L__BB2_23:
	setp.eq.s32 	%p14, %r3, 0;
	@%p14 bra 	$L__BB2_44;
	and.b32  	%r17, %r32, 3;
	setp.lt.u32 	%p15, %r3, 4;
	@%p15 bra 	$L__BB2_34;
	add.s32 	%r18, %r53, %r2;
	setp.ge.u32 	%p16, %r18, %r31;
	shl.b32 	%r43, %r53, 2;
	mov.u32 	%r44, weightsSharedMem;
	add.s32 	%r19, %r44, %r43;
	@%p16 bra 	$L__BB2_27;
	mul.wide.u32 	%rd27, %r18, 4;
	add.s64 	%rd28, %rd1, %rd27;
	ld.global.f32 	%f52, [%rd28];
	ld.shared.f32 	%f53, [%r19];
	fma.rn.f32 	%f68, %f52, %f53, %f68;
	st.global.f32 	[%rd2], %f68;
$L__BB2_27:
	add.s32 	%r20, %r18, 1;
	setp.ge.u32 	%p17, %r20, %r31;
	@%p17 bra 	$L__BB2_29;
	mul.wide.u32 	%rd29, %r20, 4;
	add.s64 	%rd30, %rd1, %rd29;
	ld.global.f32 	%f54, [%rd30];
	ld.shared.f32 	%f55, [%r19+4];
	fma.rn.f32 	%f68, %f54, %f55, %f68;
	st.global.f32 	[%rd2], %f68;
$L__BB2_29:
	add.s32 	%r21, %r18, 2;
	setp.ge.u32 	%p18, %r21, %r31;
	@%p18 bra 	$L__BB2_31;
	mul.wide.u32 	%rd31, %r21, 4;
	add.s64 	%rd32, %rd1, %rd31;
	ld.global.f32 	%f56, [%rd32];
	ld.shared.f32 	%f57, [%r19+8];
	fma.rn.f32 	%f68, %f56, %f57, %f68;
	st.global.f32 	[%rd2], %f68;
$L__BB2_31:
	add.s32 	%r22, %r18, 3;
	setp.ge.u32 	%p19, %r22, %r31;
	@%p19 bra 	$L__BB2_33;
	mul.wide.u32 	%rd33, %r22, 4;
	add.s64 	%rd34, %rd1, %rd33;
	ld.global.f32 	%f58, [%rd34];
	ld.shared.f32 	%f59, [%r19+12];
	fma.rn.f32 	%f68, %f58, %f59, %f68;
	st.global.f32 	[%rd2], %f68;
$L__BB2_33:
	add.s32 	%r53, %r53, 4;
$L__BB2_34:
	setp.eq.s32 	%p20, %r17, 0;
	@%p20 bra 	$L__BB2_44;
	setp.eq.s32 	%p21, %r17, 1;
	@%p21 bra 	$L__BB2_41;
	add.s32 	%r25, %r53, %r2;
	setp.ge.u32 	%p22, %r25, %r31;
	shl.b32 	%r45, %r53, 2;
	mov.u32 	%r46, weightsSharedMem;
	add.s32 	%r26, %r46, %r45;
	@%p22 bra 	$L__BB2_38;
	mul.wide.u32 	%rd35, %r25, 4;
	add.s64 	%rd36, %rd1, %rd35;
	ld.global.f32 	%f60, [%rd36];
	ld.shared.f32 	%f61, [%r26];
	fma.rn.f32 	%f68, %f60, %f61, %f68;
	st.global.f32 	[%rd2], %f68;
$L__BB2_38:
	add.s32 	%r27, %r25, 1;
	setp.ge.u32 	%p23, %r27, %r31;
	@%p23 bra 	$L__BB2_40;
	mul.wide.u32 	%rd37, %r27, 4;
	add.s64 	%rd38, %rd1, %rd37;
	ld.global.f32 	%f62, [%rd38];
	ld.shared.f32 	%f63, [%r26+4];
	fma.rn.f32 	%f68, %f62, %f63, %f68;
	st.global.f32 	[%rd2], %f68;
$L__BB2_40:
	add.s32 	%r53, %r53, 2;
$L__BB2_41:
	and.b32  	%r47, %r32, 1;
	setp.eq.b32 	%p24, %r47, 1;
	not.pred 	%p25, %p24;
	@%p25 bra 	$L__BB2_44;
	add.s32 	%r30, %r53, %r2;
	setp.ge.u32 	%p26, %r30, %r31;
	@%p26 bra 	$L__BB2_44;
	mul.wide.u32 	%rd39, %r30, 4;
	add.s64 	%rd40, %rd1, %rd39;
	ld.global.f32 	%f64, [%rd40];
	shl.b32 	%r48, %r53, 2;
	mov.u32 	%r49, weightsSharedMem;
	add.s32 	%r50, %r49, %r48;
	ld.shared.f32 	%f65, [%r50];
	fma.rn.f32 	%f66, %f64, %f65, %f68;
	st.global.f32 	[%rd2], %f66;
$L__BB2_44:
	ret;

}


// ===== COMPILED SASS (sm_100) =====

	.target	sm_100

	.elftype	@"ET_EXEC"


//--------------------- .note.nv.tkinfo           --------------------------
	.section	.note.nv.tkinfo,"",@"SHT_NOTE"
	.sectionflags	@"SHF_NOTE_NV_TKINFO"
	.tkinfo
        /*0018*/ 	.word	0x00000002
        /*0030*/ 	.string	""
        /*0030*/ 	.string	"ptxas"
        /*0030*/ 	.string	"Cuda compilation tools, release 13.0, V13.0.88"
        /*0030*/ 	.string	"Build cuda_13.0.r13.0/compiler.36424714_0"
        /*0030*/ 	.string	"-arch sm_100 -m 64 "



//--------------------- .note.nv.cuinfo           --------------------------
	.section	.note.nv.cuinfo,"",@"SHT_NOTE"
	.sectionflags	@"SHF_NOTE_NV_CUINFO"
        /*0018*/ 	.short	0x0002
        /*001a*/ 	.short	0x0064
        /*001c*/ 	.short	0x0082
	.zero		2


//--------------------- .nv.info                  --------------------------
	.section	.nv.info,"",@"SHT_CUDA_INFO"
	.align	4


	//----- nvinfo : EIATTR_REGCOUNT
	.align		4
        /*0000*/ 	.byte	0x04, 0x2f
        /*0002*/ 	.short	(.L_2 - .L_1)
	.align		4
.L_1:
        /*0004*/ 	.word	index@(_Z20convolutionGlobalMemPKfS0_Pfjj)
        /*0008*/ 	.word	0x00000016


	//----- nvinfo : EIATTR_FRAME_SIZE
	.align		4
.L_2:
        /*000c*/ 	.byte	0x04, 0x11
        /*000e*/ 	.short	(.L_4 - .L_3)
	.align		4
.L_3:
        /*0010*/ 	.word	index@(_Z20convolutionGlobalMemPKfS0_Pfjj)
        /*0014*/ 	.word	0x00000000


	//----- nvinfo : EIATTR_REGCOUNT
	.align		4
.L_4:
        /*0018*/ 	.byte	0x04, 0x2f
        /*001a*/ 	.short	(.L_6 - .L_5)
	.align		4
.L_5:
        /*001c*/ 	.word	index@(_Z22convolutionConstantMemPKfPfjj)
        /*0020*/ 	.word	0x00000014


	//----- nvinfo : EIATTR_FRAME_SIZE
	.align		4
.L_6:
        /*0024*/ 	.byte	0x04, 0x11
        /*0026*/ 	.short	(.L_8 - .L_7)
	.align		4
.L_7:
        /*0028*/ 	.word	index@(_Z22convolutionConstantMemPKfPfjj)
        /*002c*/ 	.word	0x00000000


	//----- nvinfo : EIATTR_REGCOUNT
	.align		4
.L_8:
        /*0030*/ 	.byte	0x04, 0x2f
        /*0032*/ 	.short	(.L_10 - .L_9)
	.align		4
.L_9:
        /*0034*/ 	.word	index@(_Z20convolutionSharedMemPKfS0_Pfjj)
        /*0038*/ 	.word	0x00000010


	//----- nvinfo : EIATTR_FRAME_SIZE
	.align		4
.L_10:
        /*003c*/ 	.byte	0x04, 0x11
        /*003e*/ 	.short	(.L_12 - .L_11)
	.align		4
.L_11:
        /*0040*/ 	.word	index@(_Z20convolutionSharedMemPKfS0_Pfjj)
        /*0044*/ 	.word	0x00000000


	//----- nvinfo : EIATTR_MIN_STACK_SIZE
	.align		4
.L_12:
        /*0048*/ 	.byte	0x04, 0x12
        /*004a*/ 	.short	(.L_14 - .L_13)
	.align		4
.L_13:
        /*004c*/ 	.word	index@(_Z20convolutionSharedMemPKfS0_Pfjj)
        /*0050*/ 	.word	0x00000000


	//----- nvinfo : EIATTR_MIN_STACK_SIZE
	.align		4
.L_14:
        /*0054*/ 	.byte	0x04, 0x12
        /*0056*/ 	.short	(.L_16 - .L_15)
	.align		4
.L_15:
        /*0058*/ 	.word	index@(_Z22convolutionConstantMemPKfPfjj)
        /*005c*/ 	.word	0x00000000


	//----- nvinfo : EIATTR_MIN_STACK_SIZE
	.align		4
.L_16:
        /*0060*/ 	.byte	0x04, 0x12
        /*0062*/ 	.short	(.L_18 - .L_17)
	.align		4
.L_17:
        /*0064*/ 	.word	index@(_Z20convolutionGlobalMemPKfS0_Pfjj)
        /*0068*/ 	.word	0x00000000
.L_18:


//--------------------- .nv.compat                --------------------------
	.section	.nv.compat,"",@"SHT_CUDA_COMPAT_INFO"
	.align	4
        /*0000*/ 	.byte	0x02, 0x09, 0x00, 0x00, 0x02, 0x02, 0x01, 0x00, 0x02, 0x05, 0x05, 0x00, 0x03, 0x07, 0x01, 0x01
        /*0010*/ 	.byte	0x02, 0x03, 0x00, 0x00, 0x02, 0x06, 0x01, 0x00, 0x04, 0x0b, 0x08, 0x00, 0x09, 0x00, 0x00, 0x00
        /*0020*/ 	.byte	0x00, 0x00, 0x00, 0x00


//--------------------- .nv.info._Z20convolutionSharedMemPKfS0_Pfjj --------------------------
	.section	.nv.info._Z20convolutionSharedMemPKfS0_Pfjj,"",@"SHT_CUDA_INFO"
	.sectionflags	@""
	.align	4


	//----- nvinfo : EIATTR_CUDA_API_VERSION
	.align		4
        /*0000*/ 	.byte	0x04, 0x37
        /*0002*/ 	.short	(.L_20 - .L_19)
.L_19:
        /*0004*/ 	.word	0x00000082


	//----- nvinfo : EIATTR_KPARAM_INFO
	.align		4
.L_20:
        /*0008*/ 	.byte	0x04, 0x17
        /*000a*/ 	.short	(.L_22 - .L_21)
.L_21:
        /*000c*/ 	.word	0x00000000
        /*0010*/ 	.short	0x0004
        /*0012*/ 	.short	0x001c
        /*0014*/ 	.byte	0x00, 0xf0, 0x11, 0x00


	//----- nvinfo : EIATTR_KPARAM_INFO
	.align		4
.L_22:
        /*0018*/ 	.byte	0x04, 0x17
        /*001a*/ 	.short	(.L_24 - .L_23)
.L_23:
        /*001c*/ 	.word	0x00000000
        /*0020*/ 	.short	0x0003
        /*0022*/ 	.short	0x0018
        /*0024*/ 	.byte	0x00, 0xf0, 0x11, 0x00


	//----- nvinfo : EIATTR_KPARAM_INFO
	.align		4
.L_24:
        /*0028*/ 	.byte	0x04, 0x17
        /*002a*/ 	.short	(.L_26 - .L_25)
.L_25:
        /*002c*/ 	.word	0x00000000
        /*0030*/ 	.short	0x0002
        /*0032*/ 	.short	0x0010
        /*0034*/ 	.byte	0x00, 0xf5, 0x21, 0x00


	//----- nvinfo : EIATTR_KPARAM_INFO
	.align		4
.L_26:
        /*0038*/ 	.byte	0x04, 0x17
        /*003a*/ 	.short	(.L_28 - .L_27)
.L_27:
        /*003c*/ 	.word	0x00000000
        /*0040*/ 	.short	0x0001
        /*0042*/ 	.short	0x0008
        /*0044*/ 	.byte	0x00, 0xf5, 0x21, 0x00


	//----- nvinfo : EIATTR_KPARAM_INFO
	.align		4
.L_28:
        /*0048*/ 	.byte	0x04, 0x17
        /*004a*/ 	.short	(.L_30 - .L_29)
.L_29:
        /*004c*/ 	.word	0x00000000
        /*0050*/ 	.short	0x0000
        /*0052*/ 	.short	0x0000
        /*0054*/ 	.byte	0x00, 0xf5, 0x21, 0x00


	//----- nvinfo : EIATTR_SPARSE_MMA_MASK
	.align		4
.L_30:
        /*0058*/ 	.byte	0x03, 0x50
        /*005a*/ 	.short	0x0000


	//----- nvinfo : EIATTR_MAXREG_COUNT
	.align		4
        /*005c*/ 	.byte	0x03, 0x1b
        /*005e*/ 	.short	0x00ff


	//----- nvinfo : EIATTR_NUM_BARRIERS
	.align		4
        /*0060*/ 	.byte	0x02, 0x4c
        /*0062*/ 	.byte	0x01
	.zero		1


	//----- nvinfo : EIATTR_MERCURY_ISA_VERSION
	.align		4
        /*0064*/ 	.byte	0x03, 0x5f
        /*0066*/ 	.short	0x0101


	//----- nvinfo : EIATTR_VRC_CTA_INIT_COUNT
	.align		4
        /*0068*/ 	.byte	0x02, 0x4a
	.zero		1
	.zero		1


	//----- nvinfo : EIATTR_EXIT_INSTR_OFFSETS
	.align		4
        /*006c*/ 	.byte	0x04, 0x1c
        /*006e*/ 	.short	(.L_32 - .L_31)


	//   ....[0]....
.L_31:
        /*0070*/ 	.word	0x00000130


	//   ....[1]....
        /*0074*/ 	.word	0x00000180


	//   ....[2]....
        /*0078*/ 	.word	0x000006b0


	//   ....[3]....
        /*007c*/ 	.word	0x00000990


	//   ....[4]....
        /*0080*/ 	.word	0x00000b60


	//   ....[5]....
        /*0084*/ 	.word	0x00000b90


	//   ....[6]....
        /*0088*/ 	.word	0x00000c40


	//----- nvinfo : EIATTR_CRS_STACK_SIZE
	.align		4
.L_32:
        /*008c*/ 	.byte	0x04, 0x1e
        /*008e*/ 	.short	(.L_34 - .L_33)
.L_33:
        /*0090*/ 	.word	0x00000000


	//----- nvinfo : EIATTR_CBANK_PARAM_SIZE
	.align		4
.L_34:
        /*0094*/ 	.byte	0x03, 0x19
        /*0096*/ 	.short	0x0020


	//----- nvinfo : EIATTR_PARAM_CBANK
	.align		4
        /*0098*/ 	.byte	0x04, 0x0a
        /*009a*/ 	.short	(.L_36 - .L_35)
	.align		4
.L_35:
        /*009c*/ 	.word	index@(.nv.constant0._Z20convolutionSharedMemPKfS0_Pfjj)
        /*00a0*/ 	.short	0x0380
        /*00a2*/ 	.short	0x0020


	//----- nvinfo : EIATTR_SW_WAR
	.align		4
.L_36:
        /*00a4*/ 	.byte	0x04, 0x36
        /*00a6*/ 	.short	(.L_38 - .L_37)
.L_37:
        /*00a8*/ 	.word	0x00000008
.L_38:


//--------------------- .nv.info._Z22convolutionConstantMemPKfPfjj --------------------------
	.section	.nv.info._Z22convolutionConstantMemPKfPfjj,"",@"SHT_CUDA_INFO"
	.sectionflags	@""
	.align	4


	//----- nvinfo : EIATTR_CUDA_API_VERSION
	.align		4
        /*0000*/ 	.byte	0x04, 0x37
        /*0002*/ 	.short	(.L_40 - .L_39)
.L_39:
        /*0004*/ 	.word	0x00000082


	//----- nvinfo : EIATTR_KPARAM_INFO
	.align		4
.L_40:
        /*0008*/ 	.byte	0x04, 0x17
        /*000a*/ 	.short	(.L_42 - .L_41)
.L_41:
        /*000c*/ 	.word	0x00000000
        /*0010*/ 	.short	0x0003
        /*0012*/ 	.short	0x0014
        /*0014*/ 	.byte	0x00, 0xf0, 0x11, 0x00


	//----- nvinfo : EIATTR_KPARAM_INFO
	.align		4
.L_42:
        /*0018*/ 	.byte	0x04, 0x17
        /*001a*/ 	.short	(.L_44 - .L_43)
.L_43:
        /*001c*/ 	.word	0x00000000
        /*0020*/ 	.short	0x0002
        /*0022*/ 	.short	0x0010
        /*0024*/ 	.byte	0x00, 0xf0, 0x11, 0x00


	//----- nvinfo : EIATTR_KPARAM_INFO
	.align		4
.L_44:
        /*0028*/ 	.byte	0x04, 0x17
        /*002a*/ 	.short	(.L_46 - .L_45)
.L_45:
        /*002c*/ 	.word	0x00000000
        /*0030*/ 	.short	0x0001
        /*0032*/ 	.short	0x0008
        /*0034*/ 	.byte	0x00, 0xf5, 0x21, 0x00


	//----- nvinfo : EIATTR_KPARAM_INFO
	.align		4
.L_46:
        /*0038*/ 	.byte	0x04, 0x17
        /*003a*/ 	.short	(.L_48 - .L_47)
.L_47:
        /*003c*/ 	.word	0x00000000
        /*0040*/ 	.short	0x0000
        /*0042*/ 	.short	0x0000
        /*0044*/ 	.byte	0x00, 0xf5, 0x21, 0x00


	//----- nvinfo : EIATTR_SPARSE_MMA_MASK
	.align		4
.L_48:
        /*0048*/ 	.byte	0x03, 0x50
        /*004a*/ 	.short	0x0000


	//----- nvinfo : EIATTR_MAXREG_COUNT
	.align		4
        /*004c*/ 	.byte	0x03, 0x1b
        /*004e*/ 	.short	0x00ff


	//----- nvinfo : EIATTR_MERCURY_ISA_VERSION
	.align		4
        /*0050*/ 	.byte	0x03, 0x5f
        /*0052*/ 	.short	0x0101


	//----- nvinfo : EIATTR_VRC_CTA_INIT_COUNT
	.align		4
        /*0054*/ 	.byte	0x02, 0x4a
	.zero		1
	.zero		1


	//----- nvinfo : EIATTR_EXIT_INSTR_OFFSETS
	.align		4
        /*0058*/ 	.byte	0x04, 0x1c
        /*005a*/ 	.short	(.L_50 - .L_49)


	//   ....[0]....
.L_49:
        /*005c*/ 	.word	0x00000070


	//   ....[1]....
        /*0060*/ 	.word	0x000000e0


	//   ....[2]....
        /*0064*/ 	.word	0x000005f0


	//   ....[3]....
        /*0068*/ 	.word	0x000008a0


	//   ....[4]....
        /*006c*/ 	.word	0x00000a10


	//   ....[5]....
        /*0070*/ 	.word	0x00000a40


	//   ....[6]....
        /*0074*/ 	.word	0x00000ac0


	//----- nvinfo : EIATTR_CRS_STACK_SIZE
	.align		4
.L_50:
        /*0078*/ 	.byte	0x04, 0x1e
        /*007a*/ 	.short	(.L_52 - .L_51)
.L_51:
        /*007c*/ 	.word	0x00000000


	//----- nvinfo : EIATTR_CBANK_PARAM_SIZE
	.align		4
.L_52:
        /*0080*/ 	.byte	0x03, 0x19
        /*0082*/ 	.short	0x0018


	//----- nvinfo : EIATTR_PARAM_CBANK
	.align		4
        /*0084*/ 	.byte	0x04, 0x0a
        /*0086*/ 	.short	(.L_54 - .L_53)
	.align		4
.L_53:
        /*0088*/ 	.word	index@(.nv.constant0._Z22convolutionConstantMemPKfPfjj)
        /*008c*/ 	.short	0x0380
        /*008e*/ 	.short	0x0018


	//----- nvinfo : EIATTR_SW_WAR
	.align		4
.L_54:
        /*0090*/ 	.byte	0x04, 0x36
        /*0092*/ 	.short	(.L_56 - .L_55)
.L_55:
        /*0094*/ 	.word	0x00000008
.L_56:


//--------------------- .nv.info._Z20convolutionGlobalMemPKfS0_Pfjj --------------------------
	.section	.nv.info._Z20convolutionGlobalMemPKfS0_Pfjj,"",@"SHT_CUDA_INFO"
	.sectionflags	@""
	.align	4


	//----- nvinfo : EIATTR_CUDA_API_VERSION
	.align		4
        /*0000*/ 	.byte	0x04, 0x37
        /*0002*/ 	.short	(.L_58 - .L_57)
.L_57:
        /*0004*/ 	.word	0x00000082


	//----- nvinfo : EIATTR_KPARAM_INFO
	.align		4
.L_58:
        /*0008*/ 	.byte	0x04, 0x17
        /*000a*/ 	.short	(.L_60 - .L_59)
.L_59:
        /*000c*/ 	.word	0x00000000
        /*0010*/ 	.short	0x0004
        /*0012*/ 	.short	0x001c
        /*0014*/ 	.byte	0x00, 0xf0, 0x11, 0x00


	//----- nvinfo : EIATTR_KPARAM_INFO
	.align		4
.L_60:
        /*0018*/ 	.byte	0x04, 0x17
        /*001a*/ 	.short	(.L_62 - .L_61)
.L_61:
        /*001c*/ 	.word	0x00000000
        /*0020*/ 	.short	0x0003
        /*0022*/ 	.short	0x0018
        /*0024*/ 	.byte	0x00, 0xf0, 0x11, 0x00


	//----- nvinfo : EIATTR_KPARAM_INFO
	.align		4
.L_62:
        /*0028*/ 	.byte	0x04, 0x17
        /*002a*/ 	.short	(.L_64 - .L_63)
.L_63:
        /*002c*/ 	.word	0x00000000
        /*0030*/ 	.short	0x0002
        /*0032*/ 	.short	0x0010
        /*0034*/ 	.byte	0x00, 0xf5, 0x21, 0x00


	//----- nvinfo : EIATTR_KPARAM_INFO
	.align		4
.L_64:
        /*0038*/ 	.byte	0x04, 0x17
        /*003a*/ 	.short	(.L_66 - .L_65)
.L_65:
        /*003c*/ 	.word	0x00000000
        /*0040*/ 	.short	0x0001
        /*0042*/ 	.short	0x0008
        /*0044*/ 	.byte	0x00, 0xf5, 0x21, 0x00


	//----- nvinfo : EIATTR_KPARAM_INFO
	.align		4
.L_66:
        /*0048*/ 	.byte	0x04, 0x17
        /*004a*/ 	.short	(.L_68 - .L_67)
.L_67:
        /*004c*/ 	.word	0x00000000
        /*0050*/ 	.short	0x0000
        /*0052*/ 	.short	0x0000
        /*0054*/ 	.byte	0x00, 0xf5, 0x21, 0x00


	//----- nvinfo : EIATTR_SPARSE_MMA_MASK
	.align		4
.L_68:
        /*0058*/ 	.byte	0x03, 0x50
        /*005a*/ 	.short	0x0000


	//----- nvinfo : EIATTR_MAXREG_COUNT
	.align		4
        /*005c*/ 	.byte	0x03, 0x1b
        /*005e*/ 	.short	0x00ff


	//----- nvinfo : EIATTR_MERCURY_ISA_VERSION
	.align		4
        /*0060*/ 	.byte	0x03, 0x5f
        /*0062*/ 	.short	0x0101


	//----- nvinfo : EIATTR_VRC_CTA_INIT_COUNT
	.align		4
        /*0064*/ 	.byte	0x02, 0x4a
	.zero		1
	.zero		1


	//----- nvinfo : EIATTR_EXIT_INSTR_OFFSETS
	.align		4
        /*0068*/ 	.byte	0x04, 0x1c
        /*006a*/ 	.short	(.L_70 - .L_69)


	//   ....[0]....
.L_69:
        /*006c*/ 	.word	0x00000070


	//   ....[1]....
        /*0070*/ 	.word	0x000000e0


	//   ....[2]....
        /*0074*/ 	.word	0x00000600


	//   ....[3]....
        /*0078*/ 	.word	0x000008c0


	//   ....[4]....
        /*007c*/ 	.word	0x00000a70


	//   ....[5]....
        /*0080*/ 	.word	0x00000aa0


	//   ....[6]....
        /*0084*/ 	.word	0x00000b30


	//----- nvinfo : EIATTR_CRS_STACK_SIZE
	.align		4
.L_70:
        /*0088*/ 	.byte	0x04, 0x1e
        /*008a*/ 	.short	(.L_72 - .L_71)
.L_71:
        /*008c*/ 	.word	0x00000000


	//----- nvinfo : EIATTR_CBANK_PARAM_SIZE
	.align		4
.L_72:
        /*0090*/ 	.byte	0x03, 0x19
        /*0092*/ 	.short	0x0020


	//----- nvinfo : EIATTR_PARAM_CBANK
	.align		4
        /*0094*/ 	.byte	0x04, 0x0a
        /*0096*/ 	.short	(.L_74 - .L_73)
	.align		4
.L_73:
        /*0098*/ 	.word	index@(.nv.constant0._Z20convolutionGlobalMemPKfS0_Pfjj)
        /*009c*/ 	.short	0x0380
        /*009e*/ 	.short	0x0020


	//----- nvinfo : EIATTR_SW_WAR
	.align		4
.L_74:
        /*00a0*/ 	.byte	0x04, 0x36
        /*00a2*/ 	.short	(.L_76 - .L_75)
.L_75:
        /*00a4*/ 	.word	0x00000008
.L_76:


//--------------------- .nv.callgraph             --------------------------
	.section	.nv.callgraph,"",@"SHT_CUDA_CALLGRAPH"
	.align	4
	.sectionentsize	8
	.align		4
        /*0000*/ 	.word	0x00000000
	.align		4
        /*0004*/ 	.word	0xffffffff
	.align		4
        /*0008*/ 	.word	0x00000000
	.align		4
        /*000c*/ 	.word	0xfffffffe
	.align		4
        /*0010*/ 	.word	0x00000000
	.align		4
        /*0014*/ 	.word	0xfffffffd
	.align		4
        /*0018*/ 	.word	0x00000000
	.align		4
        /*001c*/ 	.word	0xfffffffc


//--------------------- .nv.constant3             --------------------------
	.section	.nv.constant3,"a",@progbits
	.align	4
.nv.constant3:
	.type		weightsConstantMem,@object
	.size		weightsConstantMem,(.L_0 - weightsConstantMem)
weightsConstantMem:
	.zero		16384
.L_0:


//--------------------- .text._Z20convolutionSharedMemPKfS0_Pfjj --------------------------
	.section	.text._Z20convolutionSharedMemPKfS0_Pfjj,"ax",@progbits
	.align	128
        .global         _Z20convolutionSharedMemPKfS0_Pfjj
        .type           _Z20convolutionSharedMemPKfS0_Pfjj,@function
        .size           _Z20convolutionSharedMemPKfS0_Pfjj,(.L_x_23 - _Z20convolutionSharedMemPKfS0_Pfjj)
        .other          _Z20convolutionSharedMemPKfS0_Pfjj,@"STO_CUDA_ENTRY STV_DEFAULT"
_Z20convolutionSharedMemPKfS0_Pfjj:
.text._Z20convolutionSharedMemPKfS0_Pfjj:
[----:B------:R-:W-:Y:S01]  /*0000*/  LDC R1, c[0x0][0x37c] ;  /* 0x0000df00ff017b82 */ /* 0x000fe20000000800 */
[----:B------:R-:W0:Y:S01]  /*0010*/  S2R R7, SR_TID.X ;  /* 0x0000000000077919 */ /* 0x000e220000002100 */
[----:B------:R-:W0:Y:S01]  /*0020*/  LDCU UR12, c[0x0][0x39c] ;  /* 0x00007380ff0c77ac */ /* 0x000e220008000800 */
[----:B------:R-:W1:Y:S05]  /*0030*/  LDCU.64 UR10, c[0x0][0x358] ;  /* 0x00006b00ff0a77ac */ /* 0x000e6a0008000a00 */
[----:B------:R-:W2:Y:S01]  /*0040*/  S2UR UR4, SR_CTAID.X ;  /* 0x00000000000479c3 */ /* 0x000ea20000002500 */
[----:B------:R-:W3:Y:S01]  /*0050*/  LDCU UR6, c[0x0][0x398] ;  /* 0x00007300ff0677ac */ /* 0x000ee20008000800 */
[----:B0-----:R-:W-:-:S13]  /*0060*/  ISETP.GE.U32.AND P0, PT, R7, UR12, PT ;  /* 0x0000000c07007c0c */ /* 0x001fda000bf06070 */
[----:B------:R-:W0:Y:S02]  /*0070*/  @!P0 LDC.64 R2, c[0x0][0x388] ;  /* 0x0000e200ff028b82 */ /* 0x000e240000000a00 */
[----:B0-----:R-:W-:-:S06]  /*0080*/  @!P0 IMAD.WIDE.U32 R2, R7, 0x4, R2 ;  /* 0x0000000407028825 */ /* 0x001fcc00078e0002 */
[----:B-1----:R-:W4:Y:S01]  /*0090*/  @!P0 LDG.E R2, desc[UR10][R2.64] ;  /* 0x0000000a02028981 */ /* 0x002f22000c1e1900 */
[----:B------:R-:W2:Y:S01]  /*00a0*/  LDC R0, c[0x0][0x360] ;  /* 0x0000d800ff007b82 */ /* 0x000ea20000000800 */
[----:B------:R-:W-:Y:S01]  /*00b0*/  @!P0 MOV R4, 0x400 ;  /* 0x0000040000048802 */ /* 0x000fe20000000f00 */
[----:B------:R-:W0:Y:S01]  /*00c0*/  @!P0 S2R R5, SR_CgaCtaId ;  /* 0x0000000000058919 */ /* 0x000e220000008800 */
[----:B--2---:R-:W-:-:S05]  /*00d0*/  IMAD R0, R0, UR4, R7 ;  /* 0x0000000400007c24 */ /* 0x004fca000f8e0207 */
[----:B---3--:R-:W-:Y:S02]  /*00e0*/  ISETP.GE.U32.AND P1, PT, R0, UR6, PT ;  /* 0x0000000600007c0c */ /* 0x008fe4000bf26070 */
[----:B0-----:R-:W-:-:S04]  /*00f0*/  @!P0 LEA R4, R5, R4, 0x18 ;  /* 0x0000000405048211 */ /* 0x001fc800078ec0ff */
[----:B------:R-:W-:-:S05]  /*0100*/  @!P0 LEA R5, R7, R4, 0x2 ;  /* 0x0000000407058211 */ /* 0x000fca00078e10ff */
[----:B----4-:R0:W-:Y:S01]  /*0110*/  @!P0 STS [R5], R2 ;  /* 0x0000000205008388 */ /* 0x0101e20000000800 */
[----:B------:R-:W-:Y:S06]  /*0120*/  BAR.SYNC.DEFER_BLOCKING 0x0 ;  /* 0x0000000000007b1d */ /* 0x000fec0000010000 */
[----:B------:R-:W-:Y:S05]  /*0130*/  @P1 EXIT ;  /* 0x000000000000194d */ /* 0x000fea0003800000 */
[----:B0-----:R-:W0:Y:S01]  /*0140*/  LDC.64 R2, c[0x0][0x390] ;  /* 0x0000e400ff027b82 */ /* 0x001e220000000a00 */
[----:B------:R-:W-:Y:S01]  /*0150*/  ISETP.NE.AND P0, PT, RZ, UR12, PT ;  /* 0x0000000cff007c0c */ /* 0x000fe2000bf05270 */
[----:B0-----:R-:W-:-:S05]  /*0160*/  IMAD.WIDE.U32 R2, R0, 0x4, R2 ;  /* 0x0000000400027825 */ /* 0x001fca00078e0002 */
[----:B------:R0:W-:Y:S07]  /*0170*/  STG.E desc[UR10][R2.64], RZ ;  /* 0x000000ff02007986 */ /* 0x0001ee000c10190a */
[----:B------:R-:W-:Y:S05]  /*0180*/  @!P0 EXIT ;  /* 0x000000000000894d */ /* 0x000fea0003800000 */
[----:B------:R-:W-:Y:S01]  /*0190*/  UISETP.GE.U32.AND UP0, UPT, UR12, 0x8, UPT ;  /* 0x000000080c00788c */ /* 0x000fe2000bf06070 */
[----:B------:R-:W-:Y:S01]  /*01a0*/  HFMA2 R5, -RZ, RZ, 0, 0 ;  /* 0x00000000ff057431 */ /* 0x000fe200000001ff */
[----:B------:R-:W-:Y:S01]  /*01b0*/  ULOP3.LUT UR9, UR12, 0x7, URZ, 0xc0, !UPT ;  /* 0x000000070c097892 */ /* 0x000fe2000f8ec0ff */
[----:B------:R-:W-:-:S06]  /*01c0*/  UMOV UR4, URZ ;  /* 0x000000ff00047c82 */ /* 0x000fcc0008000000 */
[----:B------:R-:W-:Y:S05]  /*01d0*/  BRA.U !UP0, `(.L_x_0) ;  /* 0x0000000508307547 */ /* 0x000fea000b800000 */
[----:B------:R-:W1:Y:S01]  /*01e0*/  S2UR UR6, SR_CgaCtaId ;  /* 0x00000000000679c3 */ /* 0x000e620000008800 */
[----:B------:R-:W-:Y:S01]  /*01f0*/  UMOV UR5, 0x400 ;  /* 0x0000040000057882 */ /* 0x000fe20000000000 */
[----:B------:R-:W-:Y:S01]  /*0200*/  IMAD.MOV.U32 R5, RZ, RZ, RZ ;  /* 0x000000ffff057224 */ /* 0x000fe200078e00ff */
[----:B------:R-:W2:Y:S01]  /*0210*/  LDCU UR8, c[0x0][0x398] ;  /* 0x00007300ff0877ac */ /* 0x000ea20008000800 */
[----:B------:R-:W-:Y:S02]  /*0220*/  ULOP3.LUT UR4, UR12, 0xfffffff8, URZ, 0xc0, !UPT ;  /* 0xfffffff80c047892 */ /* 0x000fe4000f8ec0ff */
[----:B-1----:R-:W-:-:S03]  /*0230*/  ULEA UR7, UR6, UR5, 0x18 ;  /* 0x0000000506077291 */ /* 0x002fc6000f8ec0ff */
[----:B--2---:R-:W-:-:S09]  /*0240*/  UMOV UR5, URZ ;  /* 0x000000ff00057c82 */ /* 0x004fd20008000000 */
.L_x_1:
[----:B------:R-:W-:Y:S01]  /*0250*/  IADD3 R4, PT, PT, R0, UR5, RZ ;  /* 0x0000000500047c10 */ /* 0x000fe2000fffe0ff */
[----:B------:R-:W-:-:S03]  /*0260*/  UMOV UR6, UR8 ;  /* 0x0000000800067c82 */ /* 0x000fc60008000000 */
[----:B------:R-:W-:-:S13]  /*0270*/  ISETP.GE.U32.AND P1, PT, R4, UR6, PT ;  /* 0x0000000604007c0c */ /* 0x000fda000bf26070 */
[----:B-1----:R-:W1:Y:S02]  /*0280*/  @!P1 LDC.64 R6, c[0x0][0x380] ;  /* 0x0000e000ff069b82 */ /* 0x002e640000000a00 */
[----:B-1----:R-:W-:-:S06]  /*0290*/  @!P1 IMAD.WIDE.U32 R6, R4, 0x4, R6 ;  /* 0x0000000404069825 */ /* 0x002fcc00078e0006 */
[----:B------:R-:W2:Y:S01]  /*02a0*/  @!P1 LDG.E R6, desc[UR10][R6.64] ;  /* 0x0000000a06069981 */ /* 0x000ea2000c1e1900 */
[----:B------:R-:W-:Y:S01]  /*02b0*/  ULEA UR13, UR5, UR7, 0x2 ;  /* 0x00000007050d7291 */ /* 0x000fe2000f8e10ff */
[----:B------:R-:W-:-:S04]  /*02c0*/  IADD3 R11, PT, PT, R4, 0x1, RZ ;  /* 0x00000001040b7810 */ /* 0x000fc80007ffe0ff */
[----:B------:R-:W-:-:S04]  /*02d0*/  ISETP.GE.U32.AND P0, PT, R11, UR6, PT ;  /* 0x000000060b007c0c */ /* 0x000fc8000bf06070 */
[----:B------:R-:W2:Y:S09]  /*02e0*/  @!P1 LDS R10, [UR13] ;  /* 0x0000000dff0a9984 */ /* 0x000eb20008000800 */
[----:B------:R-:W1:Y:S02]  /*02f0*/  @!P0 LDC.64 R8, c[0x0][0x380] ;  /* 0x0000e000ff088b82 */ /* 0x000e640000000a00 */
[----:B-1----:R-:W-:-:S04]  /*0300*/  @!P0 IMAD.WIDE.U32 R8, R11, 0x4, R8 ;  /* 0x000000040b088825 */ /* 0x002fc800078e0008 */
[----:B--2---:R-:W-:Y:S01]  /*0310*/  @!P1 FFMA R5, R6, R10, R5 ;  /* 0x0000000a06059223 */ /* 0x004fe20000000005 */
[----:B------:R-:W-:Y:S01]  /*0320*/  VIADD R11, R4, 0x2 ;  /* 0x00000002040b7836 */ /* 0x000fe20000000000 */
[----:B------:R-:W1:Y:S04]  /*0330*/  @!P0 LDS R10, [UR13+0x4] ;  /* 0x0000040dff0a8984 */ /* 0x000e680008000800 */
[----:B------:R1:W-:Y:S04]  /*0340*/  @!P1 STG.E desc[UR10][R2.64], R5 ;  /* 0x0000000502009986 */ /* 0x0003e8000c10190a */
[----:B------:R-:W1:Y:S01]  /*0350*/  @!P0 LDG.E R8, desc[UR10][R8.64] ;  /* 0x0000000a08088981 */ /* 0x000e62000c1e1900 */
[----:B------:R-:W-:-:S13]  /*0360*/  ISETP.GE.U32.AND P1, PT, R11, UR6, PT ;  /* 0x000000060b007c0c */ /* 0x000fda000bf26070 */
[----:B------:R-:W2:Y:S02]  /*0370*/  @!P1 LDC.64 R6, c[0x0][0x380] ;  /* 0x0000e000ff069b82 */ /* 0x000ea40000000a00 */
[----:B--2---:R-:W-:-:S04]  /*0380*/  @!P1 IMAD.WIDE.U32 R6, R11, 0x4, R6 ;  /* 0x000000040b069825 */ /* 0x004fc800078e0006 */
[----:B-1----:R-:W-:Y:S01]  /*0390*/  @!P0 FFMA R5, R8, R10, R5 ;  /* 0x0000000a08058223 */ /* 0x002fe20000000005 */
[----:B------:R-:W-:Y:S01]  /*03a0*/  IADD3 R11, PT, PT, R4, 0x3, RZ ;  /* 0x00000003040b7810 */ /* 0x000fe20007ffe0ff */
        /* <DEDUP_REMOVED lines=30> */
[----:B-1----:R-:W-:-:S05]  /*0590*/  @!P0 FFMA R5, R8, R10, R5 ;  /* 0x0000000a08058223 */ /* 0x002fca0000000005 */
[----:B------:R-:W-:Y:S04]  /*05a0*/  @!P0 STG.E desc[UR10][R2.64], R5 ;  /* 0x0000000502008986 */ /* 0x000fe8000c10190a */
[----:B------:R-:W2:Y:S01]  /*05b0*/  @!P1 LDG.E R6, desc[UR10][R6.64] ;  /* 0x0000000a06069981 */ /* 0x000ea2000c1e1900 */
[----:B------:R-:W-:-:S03]  /*05c0*/  IADD3 R11, PT, PT, R4, 0x7, RZ ;  /* 0x00000007040b7810 */ /* 0x000fc60007ffe0ff */
[----:B------:R-:W2:Y:S01]  /*05d0*/  @!P1 LDS R4, [UR13+0x18] ;  /* 0x0000180dff049984 */ /* 0x000ea20008000800 */
[----:B------:R-:W-:-:S13]  /*05e0*/  ISETP.GE.U32.AND P0, PT, R11, UR6, PT ;  /* 0x000000060b007c0c */ /* 0x000fda000bf06070 */
[----:B------:R-:W1:Y:S02]  /*05f0*/  @!P0 LDC.64 R8, c[0x0][0x380] ;  /* 0x0000e000ff088b82 */ /* 0x000e640000000a00 */
[----:B-1----:R-:W-:-:S04]  /*0600*/  @!P0 IMAD.WIDE.U32 R8, R11, 0x4, R8 ;  /* 0x000000040b088825 */ /* 0x002fc800078e0008 */
[----:B--2---:R-:W-:Y:S02]  /*0610*/  @!P1 FFMA R5, R6, R4, R5 ;  /* 0x0000000406059223 */ /* 0x004fe40000000005 */
[----:B------:R-:W1:Y:S04]  /*0620*/  @!P0 LDS R4, [UR13+0x1c] ;  /* 0x00001c0dff048984 */ /* 0x000e680008000800 */
[----:B------:R1:W-:Y:S04]  /*0630*/  @!P1 STG.E desc[UR10][R2.64], R5 ;  /* 0x0000000502009986 */ /* 0x0003e8000c10190a */
[----:B------:R-:W1:Y:S01]  /*0640*/  @!P0 LDG.E R8, desc[UR10][R8.64] ;  /* 0x0000000a08088981 */ /* 0x000e62000c1e1900 */
[----:B------:R-:W-:-:S04]  /*0650*/  UIADD3 UR5, UPT, UPT, UR5, 0x8, URZ ;  /* 0x0000000805057890 */ /* 0x000fc8000fffe0ff */
[----:B------:R-:W-:Y:S01]  /*0660*/  UISETP.NE.AND UP0, UPT, UR5, UR4, UPT ;  /* 0x000000040500728c */ /* 0x000fe2000bf05270 */
[----:B-1----:R-:W-:-:S05]  /*0670*/  @!P0 FFMA R5, R8, R4, R5 ;  /* 0x0000000408058223 */ /* 0x002fca0000000005 */
[----:B------:R1:W-:Y:S03]  /*0680*/  @!P0 STG.E desc[UR10][R2.64], R5 ;  /* 0x0000000502008986 */ /* 0x0003e6000c10190a */
[----:B------:R-:W-:Y:S05]  /*0690*/  BRA.U UP0, `(.L_x_1) ;  /* 0xfffffff900ec7547 */ /* 0x000fea000b83ffff */
.L_x_0:
[----:B------:R-:W-:-:S13]  /*06a0*/  ISETP.NE.AND P0, PT, RZ, UR9, PT ;  /* 0x00000009ff007c0c */ /* 0x000fda000bf05270 */
[----:B------:R-:W-:Y:S05]  /*06b0*/  @!P0 EXIT ;  /* 0x000000000000894d */ /* 0x000fea0003800000 */
[----:B------:R-:W2:Y:S01]  /*06c0*/  LDC R4, c[0x0][0x39c] ;  /* 0x0000e700ff047b82 */ /* 0x000ea20000000800 */
[----:B------:R-:W-:Y:S01]  /*06d0*/  UISETP.GE.U32.AND UP0, UPT, UR9, 0x4, UPT ;  /* 0x000000040900788c */ /* 0x000fe2000bf06070 */
[----:B--2---:R-:W-:-:S08]  /*06e0*/  LOP3.LUT R12, R4, 0x3, RZ, 0xc0, !PT ;  /* 0x00000003040c7812 */ /* 0x004fd000078ec0ff */
[----:B------:R-:W-:Y:S05]  /*06f0*/  BRA.U !UP0, `(.L_x_2) ;  /* 0x0000000108a07547 */ /* 0x000fea000b800000 */
[----:B------:R-:W-:-:S05]  /*0700*/  VIADD R11, R0, UR4 ;  /* 0x00000004000b7c36 */ /* 0x000fca0008000000 */
[----:B------:R-:W-:-:S13]  /*0710*/  ISETP.GE.U32.AND P1, PT, R11, UR6, PT ;  /* 0x000000060b007c0c */ /* 0x000fda000bf26070 */
[----:B------:R-:W2:Y:S02]  /*0720*/  @!P1 LDC.64 R6, c[0x0][0x380] ;  /* 0x0000e000ff069b82 */ /* 0x000ea40000000a00 */
[----:B--2---:R-:W-:-:S06]  /*0730*/  @!P1 IMAD.WIDE.U32 R6, R11, 0x4, R6 ;  /* 0x000000040b069825 */ /* 0x004fcc00078e0006 */
[----:B------:R-:W1:Y:S01]  /*0740*/  @!P1 LDG.E R6, desc[UR10][R6.64] ;  /* 0x0000000a06069981 */ /* 0x000e62000c1e1900 */
[----:B------:R-:W2:Y:S01]  /*0750*/  S2UR UR7, SR_CgaCtaId ;  /* 0x00000000000779c3 */ /* 0x000ea20000008800 */
[----:B------:R-:W-:Y:S01]  /*0760*/  UMOV UR5, 0x400 ;  /* 0x0000040000057882 */ /* 0x000fe20000000000 */
[----:B------:R-:W-:-:S04]  /*0770*/  IADD3 R13, PT, PT, R11, 0x1, RZ ;  /* 0x000000010b0d7810 */ /* 0x000fc80007ffe0ff */
[----:B------:R-:W-:-:S13]  /*0780*/  ISETP.GE.U32.AND P0, PT, R13, UR6, PT ;  /* 0x000000060d007c0c */ /* 0x000fda000bf06070 */
[----:B------:R-:W3:Y:S01]  /*0790*/  @!P0 LDC.64 R8, c[0x0][0x380] ;  /* 0x0000e000ff088b82 */ /* 0x000ee20000000a00 */
[----:B--2---:R-:W-:-:S04]  /*07a0*/  ULEA UR5, UR7, UR5, 0x18 ;  /* 0x0000000507057291 */ /* 0x004fc8000f8ec0ff */
[----:B------:R-:W-:-:S09]  /*07b0*/  ULEA UR5, UR4, UR5, 0x2 ;  /* 0x0000000504057291 */ /* 0x000fd2000f8e10ff */
[----:B------:R-:W1:Y:S01]  /*07c0*/  @!P1 LDS R10, [UR5] ;  /* 0x00000005ff0a9984 */ /* 0x000e620008000800 */
[----:B---3--:R-:W-:-:S04]  /*07d0*/  @!P0 IMAD.WIDE.U32 R8, R13, 0x4, R8 ;  /* 0x000000040d088825 */ /* 0x008fc800078e0008 */
        /* <DEDUP_REMOVED lines=8> */
[----:B-1----:R-:W-:Y:S02]  /*0860*/  @!P0 FFMA R5, R8, R10, R5 ;  /* 0x0000000a08058223 */ /* 0x002fe40000000005 */
[----:B------:R-:W1:Y:S04]  /*0870*/  @!P1 LDS R10, [UR5+0x8] ;  /* 0x00000805ff0a9984 */ /* 0x000e680008000800 */
[----:B------:R1:W-:Y:S04]  /*0880*/  @!P0 STG.E desc[UR10][R2.64], R5 ;  /* 0x0000000502008986 */ /* 0x0003e8000c10190a */
[----:B------:R-:W1:Y:S01]  /*0890*/  @!P1 LDG.E R6, desc[UR10][R6.64] ;  /* 0x0000000a06069981 */ /* 0x000e62000c1e1900 */
[----:B------:R-:W-:Y:S01]  /*08a0*/  VIADD R11, R11, 0x3 ;  /* 0x000000030b0b7836 */ /* 0x000fe20000000000 */
[----:B------:R-:W-:Y:S01]  /*08b0*/  UIADD3 UR4, UPT, UPT, UR4, 0x4, URZ ;  /* 0x0000000404047890 */ /* 0x000fe2000fffe0ff */
[----:B------:R-:W-:Y:S03]  /*08c0*/  BSSY.RECONVERGENT B0, `(.L_x_2) ;  /* 0x000000b000007945 */ /* 0x000fe60003800200 */
[----:B------:R-:W-:Y:S01]  /*08d0*/  ISETP.GE.U32.AND P0, PT, R11, UR6, PT ;  /* 0x000000060b007c0c */ /* 0x000fe2000bf06070 */
[----:B-1----:R-:W-:-:S05]  /*08e0*/  @!P1 FFMA R5, R6, R10, R5 ;  /* 0x0000000a06059223 */ /* 0x002fca0000000005 */
[----:B------:R1:W-:Y:S07]  /*08f0*/  @!P1 STG.E desc[UR10][R2.64], R5 ;  /* 0x0000000502009986 */ /* 0x0003ee000c10190a */
[----:B------:R-:W-:Y:S05]  /*0900*/  @P0 BRA `(.L_x_3) ;  /* 0x0000000000180947 */ /* 0x000fea0003800000 */
[----:B------:R-:W2:Y:S01]  /*0910*/  LDC.64 R6, c[0x0][0x380] ;  /* 0x0000e000ff067b82 */ /* 0x000ea20000000a00 */
[----:B------:R-:W1:Y:S01]  /*0920*/  LDS R8, [UR5+0xc] ;  /* 0x00000c05ff087984 */ /* 0x000e620008000800 */
[----:B--2---:R-:W-:-:S06]  /*0930*/  IMAD.WIDE.U32 R6, R11, 0x4, R6 ;  /* 0x000000040b067825 */ /* 0x004fcc00078e0006 */
[----:B------:R-:W1:Y:S02]  /*0940*/  LDG.E R6, desc[UR10][R6.64] ;  /* 0x0000000a06067981 */ /* 0x000e64000c1e1900 */
[----:B-1----:R-:W-:-:S05]  /*0950*/  FFMA R5, R6, R8, R5 ;  /* 0x0000000806057223 */ /* 0x002fca0000000005 */
[----:B------:R2:W-:Y:S02]  /*0960*/  STG.E desc[UR10][R2.64], R5 ;  /* 0x0000000502007986 */ /* 0x0005e4000c10190a */
.L_x_3:
[----:B------:R-:W-:Y:S05]  /*0970*/  BSYNC.RECONVERGENT B0 ;  /* 0x0000000000007941 */ /* 0x000fea0003800200 */
.L_x_2:
[----:B------:R-:W-:-:S13]  /*0980*/  ISETP.NE.AND P0, PT, R12, RZ, PT ;  /* 0x000000ff0c00720c */ /* 0x000fda0003f05270 */
[----:B------:R-:W-:Y:S05]  /*0990*/  @!P0 EXIT ;  /* 0x000000000000894d */ /* 0x000fea0003800000 */
[----:B------:R-:W-:-:S13]  /*09a0*/  ISETP.NE.AND P0, PT, R12, 0x1, PT ;  /* 0x000000010c00780c */ /* 0x000fda0003f05270 */
[----:B------:R-:W-:Y:S05]  /*09b0*/  @!P0 BRA `(.L_x_4) ;  /* 0x0000000000608947 */ /* 0x000fea0003800000 */
[----:B------:R-:W-:-:S04]  /*09c0*/  IADD3 R9, PT, PT, R0, UR4, RZ ;  /* 0x0000000400097c10 */ /* 0x000fc8000fffe0ff */
[----:B------:R-:W-:-:S13]  /*09d0*/  ISETP.GE.U32.AND P0, PT, R9, UR6, PT ;  /* 0x0000000609007c0c */ /* 0x000fda000bf06070 */
[----:B------:R-:W3:Y:S02]  /*09e0*/  @!P0 LDC.64 R6, c[0x0][0x380] ;  /* 0x0000e000ff068b82 */ /* 0x000ee40000000a00 */
[----:B---3--:R-:W-:-:S06]  /*09f0*/  @!P0 IMAD.WIDE.U32 R6, R9, 0x4, R6 ;  /* 0x0000000409068825 */ /* 0x008fcc00078e0006 */
[----:B------:R-:W1:Y:S01]  /*0a00*/  @!P0 LDG.E R6, desc[UR10][R6.64] ;  /* 0x0000000a06068981 */ /* 0x000e62000c1e1900 */
[----:B------:R-:W3:Y:S01]  /*0a10*/  S2UR UR7, SR_CgaCtaId ;  /* 0x00000000000779c3 */ /* 0x000ee20000008800 */
[----:B------:R-:W-:Y:S01]  /*0a20*/  UMOV UR5, 0x400 ;  /* 0x0000040000057882 */ /* 0x000fe20000000000 */
[----:B------:R-:W-:Y:S01]  /*0a30*/  IADD3 R9, PT, PT, R9, 0x1, RZ ;  /* 0x0000000109097810 */ /* 0x000fe20007ffe0ff */
[----:B------:R-:W-:Y:S01]  /*0a40*/  BSSY.RECONVERGENT B0, `(.L_x_4) ;  /* 0x000000f000007945 */ /* 0x000fe20003800200 */
[----:B---3--:R-:W-:-:S04]  /*0a50*/  ULEA UR5, UR7, UR5, 0x18 ;  /* 0x0000000507057291 */ /* 0x008fc8000f8ec0ff */
[----:B------:R-:W-:Y:S02]  /*0a60*/  ULEA UR5, UR4, UR5, 0x2 ;  /* 0x0000000504057291 */ /* 0x000fe4000f8e10ff */
[----:B------:R-:W-:-:S07]  /*0a70*/  UIADD3 UR4, UPT, UPT, UR4, 0x2, URZ ;  /* 0x0000000204047890 */ /* 0x000fce000fffe0ff */
[----:B------:R-:W1:Y:S02]  /*0a80*/  @!P0 LDS R8, [UR5] ;  /* 0x00000005ff088984 */ /* 0x000e640008000800 */
[----:B-12---:R-:W-:-:S05]  /*0a90*/  @!P0 FFMA R5, R6, R8, R5 ;  /* 0x0000000806058223 */ /* 0x006fca0000000005 */
[----:B------:R1:W-:Y:S01]  /*0aa0*/  @!P0 STG.E desc[UR10][R2.64], R5 ;  /* 0x0000000502008986 */ /* 0x0003e2000c10190a */
[----:B------:R-:W-:-:S13]  /*0ab0*/  ISETP.GE.U32.AND P0, PT, R9, UR6, PT ;  /* 0x0000000609007c0c */ /* 0x000fda000bf06070 */
[----:B-1----:R-:W-:Y:S05]  /*0ac0*/  @P0 BRA `(.L_x_5) ;  /* 0x0000000000180947 */ /* 0x002fea0003800000 */
[----:B------:R-:W1:Y:S01]  /*0ad0*/  LDC.64 R6, c[0x0][0x380] ;  /* 0x0000e000ff067b82 */ /* 0x000e620000000a00 */
[----:B------:R-:W2:Y:S01]  /*0ae0*/  LDS R8, [UR5+0x4] ;  /* 0x00000405ff087984 */ /* 0x000ea20008000800 */
[----:B-1----:R-:W-:-:S06]  /*0af0*/  IMAD.WIDE.U32 R6, R9, 0x4, R6 ;  /* 0x0000000409067825 */ /* 0x002fcc00078e0006 */
[----:B------:R-:W2:Y:S02]  /*0b00*/  LDG.E R6, desc[UR10][R6.64] ;  /* 0x0000000a06067981 */ /* 0x000ea4000c1e1900 */
[----:B--2---:R-:W-:-:S05]  /*0b10*/  FFMA R5, R6, R8, R5 ;  /* 0x0000000806057223 */ /* 0x004fca0000000005 */
[----:B------:R1:W-:Y:S02]  /*0b20*/  STG.E desc[UR10][R2.64], R5 ;  /* 0x0000000502007986 */ /* 0x0003e4000c10190a */
.L_x_5:
[----:B------:R-:W-:Y:S05]  /*0b30*/  BSYNC.RECONVERGENT B0 ;  /* 0x0000000000007941 */ /* 0x000fea0003800200 */
.L_x_4:
[----:B------:R-:W-:-:S04]  /*0b40*/  LOP3.LUT R4, R4, 0x1, RZ, 0xc0, !PT ;  /* 0x0000000104047812 */ /* 0x000fc800078ec0ff */
[----:B------:R-:W-:-:S13]  /*0b50*/  ISETP.NE.U32.AND P0, PT, R4, 0x1, PT ;  /* 0x000000010400780c */ /* 0x000fda0003f05070 */
[----:B------:R-:W-:Y:S05]  /*0b60*/  @P0 EXIT ;  /* 0x000000000000094d */ /* 0x000fea0003800000 */
[----:B------:R-:W-:-:S04]  /*0b70*/  IADD3 R9, PT, PT, R0, UR4, RZ ;  /* 0x0000000400097c10 */ /* 0x000fc8000fffe0ff */
[----:B------:R-:W-:-:S13]  /*0b80*/  ISETP.GE.U32.AND P0, PT, R9, UR6, PT ;  /* 0x0000000609007c0c */ /* 0x000fda000bf06070 */
[----:B------:R-:W-:Y:S05]  /*0b90*/  @P0 EXIT ;  /* 0x000000000000094d */ /* 0x000fea0003800000 */
[----:B------:R-:W3:Y:S02]  /*0ba0*/  LDC.64 R6, c[0x0][0x380] ;  /* 0x0000e000ff067b82 */ /* 0x000ee40000000a00 */
[----:B---3--:R-:W-:-:S06]  /*0bb0*/  IMAD.WIDE.U32 R6, R9, 0x4, R6 ;  /* 0x0000000409067825 */ /* 0x008fcc00078e0006 */
[----:B------:R-:W1:Y:S01]  /*0bc0*/  LDG.E R6, desc[UR10][R6.64] ;  /* 0x0000000a06067981 */ /* 0x000e62000c1e1900 */
[----:B------:R-:W3:Y:S01]  /*0bd0*/  S2UR UR6, SR_CgaCtaId ;  /* 0x00000000000679c3 */ /* 0x000ee20000008800 */
[----:B------:R-:W-:Y:S02]  /*0be0*/  UMOV UR5, 0x400 ;  /* 0x0000040000057882 */ /* 0x000fe40000000000 */
[----:B---3--:R-:W-:-:S04]  /*0bf0*/  ULEA UR5, UR6, UR5, 0x18 ;  /* 0x0000000506057291 */ /* 0x008fc8000f8ec0ff */
[----:B------:R-:W-:-:S09]  /*0c00*/  ULEA UR5, UR4, UR5, 0x2 ;  /* 0x0000000504057291 */ /* 0x000fd2000f8e10ff */
[----:B------:R-:W1:Y:S02]  /*0c10*/  LDS R0, [UR5] ;  /* 0x00000005ff007984 */ /* 0x000e640008000800 */
[----:B-12---:R-:W-:-:S05]  /*0c20*/  FFMA R5, R6, R0, R5 ;  /* 0x0000000006057223 */ /* 0x006fca0000000005 */
[----:B------:R-:W-:Y:S01]  /*0c30*/  STG.E desc[UR10][R2.64], R5 ;  /* 0x0000000502007986 */ /* 0x000fe2000c10190a */
[----:B------:R-:W-:Y:S05]  /*0c40*/  EXIT ;  /* 0x000000000000794d */ /* 0x000fea0003800000 */
.L_x_6:
[----:B------:R-:W-:-:S00]  /*0c50*/  BRA `(.L_x_6) ;  /* 0xfffffffc00fc7947 */ /* 0x000fc0000383ffff */
[----:B------:R-:W-:-:S00]  /*0c60*/  NOP ;  /* 0x0000000000007918 */ /* 0x000fc00000000000 */
        /* <DEDUP_REMOVED lines=9> */
.L_x_23:


//--------------------- .text._Z22convolutionConstantMemPKfPfjj --------------------------
	.section	.text._Z22convolutionConstantMemPKfPfjj,"ax",@progbits
	.align	128
        .global         _Z22convolutionConstantMemPKfPfjj
        .type           _Z22convolutionConstantMemPKfPfjj,@function
        .size           _Z22convolutionConstantMemPKfPfjj,(.L_x_24 - _Z22convolutionConstantMemPKfPfjj)
        .other          _Z22convolutionConstantMemPKfPfjj,@"STO_CUDA_ENTRY STV_DEFAULT"
_Z22convolutionConstantMemPKfPfjj:
.text._Z22convolutionConstantMemPKfPfjj:
[----:B------:R-:W-:Y:S01]  /*0000*/  LDC R1, c[0x0][0x37c] ;  /* 0x0000df00ff017b82 */ /* 0x000fe20000000800 */
[----:B------:R-:W0:Y:S07]  /*0010*/  S2R R3, SR_TID.X ;  /* 0x0000000000037919 */ /* 0x000e2e0000002100 */
[----:B------:R-:W0:Y:S01]  /*0020*/  S2UR UR5, SR_CTAID.X ;  /* 0x00000000000579c3 */ /* 0x000e220000002500 */
[----:B------:R-:W1:Y:S07]  /*0030*/  LDCU UR4, c[0x0][0x390] ;  /* 0x00007200ff0477ac */ /* 0x000e6e0008000800 */
[----:B------:R-:W0:Y:S02]  /*0040*/  LDC R0, c[0x0][0x360] ;  /* 0x0000d800ff007b82 */ /* 0x000e240000000800 */
[----:B0-----:R-:W-:-:S05]  /*0050*/  IMAD R0, R0, UR5, R3 ;  /* 0x0000000500007c24 */ /* 0x001fca000f8e0203 */
[----:B-1----:R-:W-:-:S13]  /*0060*/  ISETP.GE.U32.AND P0, PT, R0, UR4, PT ;  /* 0x0000000400007c0c */ /* 0x002fda000bf06070 */
[----:B------:R-:W-:Y:S05]  /*0070*/  @P0 EXIT ;  /* 0x000000000000094d */ /* 0x000fea0003800000 */
[----:B------:R-:W0:Y:S01]  /*0080*/  LDCU UR5, c[0x0][0x394] ;  /* 0x00007280ff0577ac */ /* 0x000e220008000800 */
[----:B------:R-:W1:Y:S01]  /*0090*/  LDC.64 R2, c[0x0][0x388] ;  /* 0x0000e200ff027b82 */ /* 0x000e620000000a00 */
[----:B------:R-:W2:Y:S01]  /*00a0*/  LDCU.64 UR8, c[0x0][0x358] ;  /* 0x00006b00ff0877ac */ /* 0x000ea20008000a00 */
[----:B0-----:R-:W-:Y:S01]  /*00b0*/  ISETP.NE.AND P0, PT, RZ, UR5, PT ;  /* 0x00000005ff007c0c */ /* 0x001fe2000bf05270 */
[----:B-1----:R-:W-:-:S05]  /*00c0*/  IMAD.WIDE.U32 R2, R0, 0x4, R2 ;  /* 0x0000000400027825 */ /* 0x002fca00078e0002 */
[----:B--2---:R0:W-:Y:S07]  /*00d0*/  STG.E desc[UR8][R2.64], RZ ;  /* 0x000000ff02007986 */ /* 0x0041ee000c101908 */
[----:B------:R-:W-:Y:S05]  /*00e0*/  @!P0 EXIT ;  /* 0x000000000000894d */ /* 0x000fea0003800000 */
[----:B------:R-:W-:Y:S01]  /*00f0*/  UISETP.GE.U32.AND UP0, UPT, UR5, 0x8, UPT ;  /* 0x000000080500788c */ /* 0x000fe2000bf06070 */
[----:B------:R-:W-:Y:S01]  /*0100*/  HFMA2 R5, -RZ, RZ, 0, 0 ;  /* 0x00000000ff057431 */ /* 0x000fe200000001ff */
[----:B------:R-:W-:Y:S01]  /*0110*/  MOV R7, RZ ;  /* 0x000000ff00077202 */ /* 0x000fe20000000f00 */
[----:B------:R-:W-:-:S06]  /*0120*/  ULOP3.LUT UR7, UR5, 0x7, URZ, 0xc0, !UPT ;  /* 0x0000000705077892 */ /* 0x000fcc000f8ec0ff */
[----:B------:R-:W-:Y:S06]  /*0130*/  BRA.U !UP0, `(.L_x_7) ;  /* 0x0000000508287547 */ /* 0x000fec000b800000 */
[----:B------:R-:W-:Y:S01]  /*0140*/  ULOP3.LUT UR4, UR5, 0xfffffff8, URZ, 0xc0, !UPT ;  /* 0xfffffff805047892 */ /* 0x000fe2000f8ec0ff */
[----:B------:R-:W-:Y:S01]  /*0150*/  IMAD.MOV.U32 R4, RZ, RZ, RZ ;  /* 0x000000ffff047224 */ /* 0x000fe200078e00ff */
[----:B------:R-:W-:Y:S01]  /*0160*/  MOV R7, RZ ;  /* 0x000000ff00077202 */ /* 0x000fe20000000f00 */
[----:B------:R-:W1:Y:S03]  /*0170*/  LDCU UR6, c[0x0][0x390] ;  /* 0x00007200ff0677ac */ /* 0x000e660008000800 */
[----:B------:R-:W-:-:S07]  /*0180*/  IMAD.U32 R5, RZ, RZ, UR4 ;  /* 0x00000004ff057e24 */ /* 0x000fce000f8e00ff */
.L_x_8:
[----:B------:R-:W-:Y:S01]  /*0190*/  IADD3 R6, PT, PT, R0, R4, RZ ;  /* 0x0000000400067210 */ /* 0x000fe20007ffe0ff */
[----:B-1----:R-:W-:-:S03]  /*01a0*/  UMOV UR4, UR6 ;  /* 0x0000000600047c82 */ /* 0x002fc60008000000 */
[----:B------:R-:W-:-:S13]  /*01b0*/  ISETP.GE.U32.AND P0, PT, R6, UR4, PT ;  /* 0x0000000406007c0c */ /* 0x000fda000bf06070 */
[----:B------:R-:W1:Y:S02]  /*01c0*/  @!P0 LDC.64 R10, c[0x0][0x380] ;  /* 0x0000e000ff0a8b82 */ /* 0x000e640000000a00 */
[----:B-1----:R-:W-:-:S06]  /*01d0*/  @!P0 IMAD.WIDE.U32 R10, R6, 0x4, R10 ;  /* 0x00000004060a8825 */ /* 0x002fcc00078e000a */
[----:B--2---:R-:W2:Y:S01]  /*01e0*/  @!P0 LDG.E R10, desc[UR8][R10.64] ;  /* 0x000000080a0a8981 */ /* 0x004ea2000c1e1900 */
[----:B------:R-:W-:Y:S01]  /*01f0*/  VIADD R15, R6, 0x1 ;  /* 0x00000001060f7836 */ /* 0x000fe20000000000 */
[----:B------:R-:W-:-:S04]  /*0200*/  SHF.L.U32 R8, R4, 0x2, RZ ;  /* 0x0000000204087819 */ /* 0x000fc800000006ff */
[----:B------:R-:W-:Y:S01]  /*0210*/  ISETP.GE.U32.AND P1, PT, R15, UR4, PT ;  /* 0x000000040f007c0c */ /* 0x000fe2000bf26070 */
[----:B------:R-:W2:-:S12]  /*0220*/  @!P0 LDC R9, c[0x3][R8] ;  /* 0x00c0000008098b82 */ /* 0x000e980000000800 */
[----:B------:R-:W1:Y:S02]  /*0230*/  @!P1 LDC.64 R12, c[0x0][0x380] ;  /* 0x0000e000ff0c9b82 */ /* 0x000e640000000a00 */
[----:B-1----:R-:W-:-:S04]  /*0240*/  @!P1 IMAD.WIDE.U32 R12, R15, 0x4, R12 ;  /* 0x000000040f0c9825 */ /* 0x002fc800078e000c */
[----:B--2---:R-:W-:-:S05]  /*0250*/  @!P0 FFMA R7, R10, R9, R7 ;  /* 0x000000090a078223 */ /* 0x004fca0000000007 */
[----:B------:R1:W-:Y:S04]  /*0260*/  @!P0 STG.E desc[UR8][R2.64], R7 ;  /* 0x0000000702008986 */ /* 0x0003e8000c101908 */
[----:B------:R-:W1:Y:S01]  /*0270*/  @!P1 LDG.E R12, desc[UR8][R12.64] ;  /* 0x000000080c0c9981 */ /* 0x000e62000c1e1900 */
[----:B------:R-:W-:Y:S01]  /*0280*/  IADD3 R15, PT, PT, R6, 0x2, RZ ;  /* 0x00000002060f7810 */ /* 0x000fe20007ffe0ff */
[----:B------:R-:W1:Y:S03]  /*0290*/  @!P1 LDC R9, c[0x3][R8+0x4] ;  /* 0x00c0010008099b82 */ /* 0x000e660000000800 */
[----:B------:R-:W-:-:S13]  /*02a0*/  ISETP.GE.U32.AND P0, PT, R15, UR4, PT ;  /* 0x000000040f007c0c */ /* 0x000fda000bf06070 */
[----:B------:R-:W2:Y:S02]  /*02b0*/  @!P0 LDC.64 R10, c[0x0][0x380] ;  /* 0x0000e000ff0a8b82 */ /* 0x000ea40000000a00 */
[----:B--2---:R-:W-:-:S04]  /*02c0*/  @!P0 IMAD.WIDE.U32 R10, R15, 0x4, R10 ;  /* 0x000000040f0a8825 */ /* 0x004fc800078e000a */
[----:B-1----:R-:W-:-:S05]  /*02d0*/  @!P1 FFMA R7, R12, R9, R7 ;  /* 0x000000090c079223 */ /* 0x002fca0000000007 */
[----:B------:R1:W-:Y:S04]  /*02e0*/  @!P1 STG.E desc[UR8][R2.64], R7 ;  /* 0x0000000702009986 */ /* 0x0003e8000c101908 */
[----:B------:R-:W1:Y:S01]  /*02f0*/  @!P0 LDG.E R10, desc[UR8][R10.64] ;  /* 0x000000080a0a8981 */ /* 0x000e62000c1e1900 */
[----:B------:R-:W-:Y:S01]  /*0300*/  VIADD R15, R6, 0x3 ;  /* 0x00000003060f7836 */ /* 0x000fe20000000000 */
[----:B------:R-:W1:Y:S04]  /*0310*/  @!P0 LDC R9, c[0x3][R8+0x8] ;  /* 0x00c0020008098b82 */ /* 0x000e680000000800 */
[----:B------:R-:W-:-:S13]  /*0320*/  ISETP.GE.U32.AND P1, PT, R15, UR4, PT ;  /* 0x000000040f007c0c */ /* 0x000fda000bf26070 */
[----:B------:R-:W2:Y:S02]  /*0330*/  @!P1 LDC.64 R12, c[0x0][0x380] ;  /* 0x0000e000ff0c9b82 */ /* 0x000ea40000000a00 */
[----:B--2---:R-:W-:-:S04]  /*0340*/  @!P1 IMAD.WIDE.U32 R12, R15, 0x4, R12 ;  /* 0x000000040f0c9825 */ /* 0x004fc800078e000c */
[----:B-1----:R-:W-:-:S05]  /*0350*/  @!P0 FFMA R7, R10, R9, R7 ;  /* 0x000000090a078223 */ /* 0x002fca0000000007 */
        /* <DEDUP_REMOVED lines=26> */
[----:B------:R-:W-:Y:S02]  /*0500*/  IADD3 R9, PT, PT, R6, 0x7, RZ ;  /* 0x0000000706097810 */ /* 0x000fe40007ffe0ff */
[----:B------:R-:W1:Y:S02]  /*0510*/  @!P0 LDC R6, c[0x3][R8+0x18] ;  /* 0x00c0060008068b82 */ /* 0x000e640000000800 */
[----:B------:R-:W-:-:S13]  /*0520*/  ISETP.GE.U32.AND P1, PT, R9, UR4, PT ;  /* 0x0000000409007c0c */ /* 0x000fda000bf26070 */
[----:B------:R-:W2:Y:S02]  /*0530*/  @!P1 LDC.64 R12, c[0x0][0x380] ;  /* 0x0000e000ff0c9b82 */ /* 0x000ea40000000a00 */
[----:B--2---:R-:W-:-:S04]  /*0540*/  @!P1 IMAD.WIDE.U32 R12, R9, 0x4, R12 ;  /* 0x00000004090c9825 */ /* 0x004fc800078e000c */
[----:B-1----:R-:W-:-:S05]  /*0550*/  @!P0 FFMA R7, R10, R6, R7 ;  /* 0x000000060a078223 */ /* 0x002fca0000000007 */
[----:B------:R1:W-:Y:S04]  /*0560*/  @!P0 STG.E desc[UR8][R2.64], R7 ;  /* 0x0000000702008986 */ /* 0x0003e8000c101908 */
[----:B------:R-:W1:Y:S01]  /*0570*/  @!P1 LDG.E R12, desc[UR8][R12.64] ;  /* 0x000000080c0c9981 */ /* 0x000e62000c1e1900 */
[----:B------:R-:W1:Y:S01]  /*0580*/  @!P1 LDC R6, c[0x3][R8+0x1c] ;  /* 0x00c0070008069b82 */ /* 0x000e620000000800 */
[----:B------:R-:W-:-:S04]  /*0590*/  IADD3 R4, PT, PT, R4, 0x8, RZ ;  /* 0x0000000804047810 */ /* 0x000fc80007ffe0ff */
[----:B------:R-:W-:Y:S01]  /*05a0*/  ISETP.NE.AND P0, PT, R4, R5, PT ;  /* 0x000000050400720c */ /* 0x000fe20003f05270 */
[----:B-1----:R-:W-:-:S05]  /*05b0*/  @!P1 FFMA R7, R12, R6, R7 ;  /* 0x000000060c079223 */ /* 0x002fca0000000007 */
[----:B------:R2:W-:Y:S07]  /*05c0*/  @!P1 STG.E desc[UR8][R2.64], R7 ;  /* 0x0000000702009986 */ /* 0x0005ee000c101908 */
[----:B------:R-:W-:Y:S05]  /*05d0*/  @P0 BRA `(.L_x_8) ;  /* 0xfffffff800ec0947 */ /* 0x000fea000383ffff */
.L_x_7:
[----:B------:R-:W-:-:S13]  /*05e0*/  ISETP.NE.AND P0, PT, RZ, UR7, PT ;  /* 0x00000007ff007c0c */ /* 0x000fda000bf05270 */
[----:B------:R-:W-:Y:S05]  /*05f0*/  @!P0 EXIT ;  /* 0x000000000000894d */ /* 0x000fea0003800000 */
[----:B------:R-:W1:Y:S01]  /*0600*/  LDC R4, c[0x0][0x394] ;  /* 0x0000e500ff047b82 */ /* 0x000e620000000800 */
[----:B------:R-:W-:Y:S01]  /*0610*/  UISETP.GE.U32.AND UP0, UPT, UR7, 0x4, UPT ;  /* 0x000000040700788c */ /* 0x000fe2000bf06070 */
[----:B-1----:R-:W-:-:S08]  /*0620*/  LOP3.LUT R13, R4, 0x3, RZ, 0xc0, !PT ;  /* 0x00000003040d7812 */ /* 0x002fd000078ec0ff */
[----:B------:R-:W-:Y:S05]  /*0630*/  BRA.U !UP0, `(.L_x_9) ;  /* 0x0000000108947547 */ /* 0x000fea000b800000 */
[----:B------:R-:W-:-:S05]  /*0640*/  IMAD.IADD R15, R0, 0x1, R5 ;  /* 0x00000001000f7824 */ /* 0x000fca00078e0205 */
[----:B------:R-:W-:-:S13]  /*0650*/  ISETP.GE.U32.AND P0, PT, R15, UR4, PT ;  /* 0x000000040f007c0c */ /* 0x000fda000bf06070 */
[----:B------:R-:W1:Y:S02]  /*0660*/  @!P0 LDC.64 R8, c[0x0][0x380] ;  /* 0x0000e000ff088b82 */ /* 0x000e640000000a00 */
[----:B-1----:R-:W-:-:S06]  /*0670*/  @!P0 IMAD.WIDE.U32 R8, R15, 0x4, R8 ;  /* 0x000000040f088825 */ /* 0x002fcc00078e0008 */
[----:B------:R-:W2:Y:S01]  /*0680*/  @!P0 LDG.E R8, desc[UR8][R8.64] ;  /* 0x0000000808088981 */ /* 0x000ea2000c1e1900 */
[----:B------:R-:W-:Y:S02]  /*0690*/  IADD3 R17, PT, PT, R15, 0x1, RZ ;  /* 0x000000010f117810 */ /* 0x000fe40007ffe0ff */
[----:B------:R-:W-:Y:S02]  /*06a0*/  SHF.L.U32 R6, R5, 0x2, RZ ;  /* 0x0000000205067819 */ /* 0x000fe400000006ff */
[C---:B------:R-:W-:Y:S02]  /*06b0*/  ISETP.GE.U32.AND P1, PT, R17.reuse, UR4, PT ;  /* 0x0000000411007c0c */ /* 0x040fe4000bf26070 */
[----:B------:R-:W2:Y:S11]  /*06c0*/  @!P0 LDC R12, c[0x3][R6] ;  /* 0x00c00000060c8b82 */ /* 0x000eb60000000800 */
[----:B------:R-:W1:Y:S02]  /*06d0*/  @!P1 LDC.64 R10, c[0x0][0x380] ;  /* 0x0000e000ff0a9b82 */ /* 0x000e640000000a00 */
[----:B-1----:R-:W-:-:S04]  /*06e0*/  @!P1 IMAD.WIDE.U32 R10, R17, 0x4, R10 ;  /* 0x00000004110a9825 */ /* 0x002fc800078e000a */
[----:B--2---:R-:W-:-:S05]  /*06f0*/  @!P0 FFMA R7, R8, R12, R7 ;  /* 0x0000000c08078223 */ /* 0x004fca0000000007 */
        /* <DEDUP_REMOVED lines=10> */
[----:B------:R-:W1:Y:S01]  /*07a0*/  @!P0 LDC R12, c[0x3][R6+0x8] ;  /* 0x00c00200060c8b82 */ /* 0x000e620000000800 */
[----:B------:R-:W-:Y:S01]  /*07b0*/  IADD3 R15, PT, PT, R15, 0x3, RZ ;  /* 0x000000030f0f7810 */ /* 0x000fe20007ffe0ff */
[----:B------:R-:W-:Y:S01]  /*07c0*/  BSSY.RECONVERGENT B0, `(.L_x_10) ;  /* 0x000000b000007945 */ /* 0x000fe20003800200 */
[----:B-1----:R-:W-:-:S05]  /*07d0*/  @!P0 FFMA R7, R8, R12, R7 ;  /* 0x0000000c08078223 */ /* 0x002fca0000000007 */
[----:B------:R1:W-:Y:S01]  /*07e0*/  @!P0 STG.E desc[UR8][R2.64], R7 ;  /* 0x0000000702008986 */ /* 0x0003e2000c101908 */
[----:B------:R-:W-:-:S13]  /*07f0*/  ISETP.GE.U32.AND P0, PT, R15, UR4, PT ;  /* 0x000000040f007c0c */ /* 0x000fda000bf06070 */
[----:B-1----:R-:W-:Y:S05]  /*0800*/  @P0 BRA `(.L_x_11) ;  /* 0x0000000000180947 */ /* 0x002fea0003800000 */
[----:B------:R-:W1:Y:S02]  /*0810*/  LDC.64 R8, c[0x0][0x380] ;  /* 0x0000e000ff087b82 */ /* 0x000e640000000a00 */
[----:B-1----:R-:W-:-:S06]  /*0820*/  IMAD.WIDE.U32 R8, R15, 0x4, R8 ;  /* 0x000000040f087825 */ /* 0x002fcc00078e0008 */
[----:B------:R-:W2:Y:S01]  /*0830*/  LDG.E R8, desc[UR8][R8.64] ;  /* 0x0000000808087981 */ /* 0x000ea2000c1e1900 */
[----:B------:R-:W2:Y:S02]  /*0840*/  LDC R6, c[0x3][R6+0xc] ;  /* 0x00c0030006067b82 */ /* 0x000ea40000000800 */
[----:B--2---:R-:W-:-:S05]  /*0850*/  FFMA R7, R8, R6, R7 ;  /* 0x0000000608077223 */ /* 0x004fca0000000007 */
[----:B------:R1:W-:Y:S02]  /*0860*/  STG.E desc[UR8][R2.64], R7 ;  /* 0x0000000702007986 */ /* 0x0003e4000c101908 */
.L_x_11:
[----:B------:R-:W-:Y:S05]  /*0870*/  BSYNC.RECONVERGENT B0 ;  /* 0x0000000000007941 */ /* 0x000fea0003800200 */
.L_x_10:
[----:B------:R-:W-:-:S07]  /*0880*/  IADD3 R5, PT, PT, R5, 0x4, RZ ;  /* 0x0000000405057810 */ /* 0x000fce0007ffe0ff */
.L_x_9:
[----:B------:R-:W-:-:S13]  /*0890*/  ISETP.NE.AND P0, PT, R13, RZ, PT ;  /* 0x000000ff0d00720c */ /* 0x000fda0003f05270 */
[----:B------:R-:W-:Y:S05]  /*08a0*/  @!P0 EXIT ;  /* 0x000000000000894d */ /* 0x000fea0003800000 */
[----:B------:R-:W-:Y:S02]  /*08b0*/  ISETP.NE.AND P1, PT, R13, 0x1, PT ;  /* 0x000000010d00780c */ /* 0x000fe40003f25270 */
[----:B------:R-:W-:-:S04]  /*08c0*/  LOP3.LUT R4, R4, 0x1, RZ, 0xc0, !PT ;  /* 0x0000000104047812 */ /* 0x000fc800078ec0ff */
[----:B------:R-:W-:-:S07]  /*08d0*/  ISETP.NE.U32.AND P0, PT, R4, 0x1, PT ;  /* 0x000000010400780c */ /* 0x000fce0003f05070 */
[----:B------:R-:W-:Y:S06]  /*08e0*/  @!P1 BRA `(.L_x_12) ;  /* 0x0000000000489947 */ /* 0x000fec0003800000 */
[----:B------:R-:W-:-:S05]  /*08f0*/  IMAD.IADD R13, R0, 0x1, R5 ;  /* 0x00000001000d7824 */ /* 0x000fca00078e0205 */
[----:B------:R-:W-:-:S13]  /*0900*/  ISETP.GE.U32.AND P1, PT, R13, UR4, PT ;  /* 0x000000040d007c0c */ /* 0x000fda000bf26070 */
[----:B------:R-:W3:Y:S02]  /*0910*/  @!P1 LDC.64 R8, c[0x0][0x380] ;  /* 0x0000e000ff089b82 */ /* 0x000ee40000000a00 */
[----:B---3--:R-:W-:-:S06]  /*0920*/  @!P1 IMAD.WIDE.U32 R8, R13, 0x4, R8 ;  /* 0x000000040d089825 */ /* 0x008fcc00078e0008 */
[----:B------:R-:W1:Y:S01]  /*0930*/  @!P1 LDG.E R8, desc[UR8][R8.64] ;  /* 0x0000000808089981 */ /* 0x000e62000c1e1900 */
[----:B------:R-:W-:Y:S02]  /*0940*/  IADD3 R13, PT, PT, R13, 0x1, RZ ;  /* 0x000000010d0d7810 */ /* 0x000fe40007ffe0ff */
[----:B------:R-:W-:Y:S02]  /*0950*/  SHF.L.U32 R6, R5, 0x2, RZ ;  /* 0x0000000205067819 */ /* 0x000fe400000006ff */
[C---:B------:R-:W-:Y:S02]  /*0960*/  ISETP.GE.U32.AND P2, PT, R13.reuse, UR4, PT ;  /* 0x000000040d007c0c */ /* 0x040fe4000bf46070 */
[----:B------:R-:W1:Y:S11]  /*0970*/  @!P1 LDC R4, c[0x3][R6] ;  /* 0x00c0000006049b82 */ /* 0x000e760000000800 */
[----:B------:R-:W3:Y:S02]  /*0980*/  @!P2 LDC.64 R10, c[0x0][0x380] ;  /* 0x0000e000ff0aab82 */ /* 0x000ee40000000a00 */
[----:B---3--:R-:W-:-:S04]  /*0990*/  @!P2 IMAD.WIDE.U32 R10, R13, 0x4, R10 ;  /* 0x000000040d0aa825 */ /* 0x008fc800078e000a */
[----:B-12---:R-:W-:-:S05]  /*09a0*/  @!P1 FFMA R7, R8, R4, R7 ;  /* 0x0000000408079223 */ /* 0x006fca0000000007 */
[----:B------:R1:W-:Y:S04]  /*09b0*/  @!P1 STG.E desc[UR8][R2.64], R7 ;  /* 0x0000000702009986 */ /* 0x0003e8000c101908 */
[----:B------:R-:W1:Y:S01]  /*09c0*/  @!P2 LDG.E R10, desc[UR8][R10.64] ;  /* 0x000000080a0aa981 */ /* 0x000e62000c1e1900 */
[----:B------:R-:W1:Y:S01]  /*09d0*/  @!P2 LDC R4, c[0x3][R6+0x4] ;  /* 0x00c001000604ab82 */ /* 0x000e620000000800 */
[----:B------:R-:W-:Y:S02]  /*09e0*/  VIADD R5, R5, 0x2 ;  /* 0x0000000205057836 */ /* 0x000fe40000000000 */
[----:B-1----:R-:W-:-:S05]  /*09f0*/  @!P2 FFMA R7, R10, R4, R7 ;  /* 0x000000040a07a223 */ /* 0x002fca0000000007 */
[----:B------:R3:W-:Y:S02]  /*0a00*/  @!P2 STG.E desc[UR8][R2.64], R7 ;  /* 0x000000070200a986 */ /* 0x0007e4000c101908 */
.L_x_12:
[----:B------:R-:W-:Y:S05]  /*0a10*/  @P0 EXIT ;  /* 0x000000000000094d */ /* 0x000fea0003800000 */
[----:B------:R-:W-:-:S04]  /*0a20*/  IADD3 R11, PT, PT, R0, R5, RZ ;  /* 0x00000005000b7210 */ /* 0x000fc80007ffe0ff */
[----:B------:R-:W-:-:S13]  /*0a30*/  ISETP.GE.U32.AND P0, PT, R11, UR4, PT ;  /* 0x000000040b007c0c */ /* 0x000fda000bf06070 */
[----:B------:R-:W-:Y:S05]  /*0a40*/  @P0 EXIT ;  /* 0x000000000000094d */ /* 0x000fea0003800000 */
[----:B------:R-:W4:Y:S02]  /*0a50*/  LDC.64 R8, c[0x0][0x380] ;  /* 0x0000e000ff087b82 */ /* 0x000f240000000a00 */
[----:B----4-:R-:W-:-:S06]  /*0a60*/  IMAD.WIDE.U32 R8, R11, 0x4, R8 ;  /* 0x000000040b087825 */ /* 0x010fcc00078e0008 */
[----:B------:R-:W1:Y:S01]  /*0a70*/  LDG.E R8, desc[UR8][R8.64] ;  /* 0x0000000808087981 */ /* 0x000e62000c1e1900 */
[----:B------:R-:W-:-:S06]  /*0a80*/  SHF.L.U32 R5, R5, 0x2, RZ ;  /* 0x0000000205057819 */ /* 0x000fcc00000006ff */
[----:B------:R-:W1:Y:S02]  /*0a90*/  LDC R5, c[0x3][R5] ;  /* 0x00c0000005057b82 */ /* 0x000e640000000800 */
[----:B-123--:R-:W-:-:S05]  /*0aa0*/  FFMA R7, R8, R5, R7 ;  /* 0x0000000508077223 */ /* 0x00efca0000000007 */
[----:B------:R-:W-:Y:S01]  /*0ab0*/  STG.E desc[UR8][R2.64], R7 ;  /* 0x0000000702007986 */ /* 0x000fe2000c101908 */
[----:B------:R-:W-:Y:S05]  /*0ac0*/  EXIT ;  /* 0x000000000000794d */ /* 0x000fea0003800000 */
.L_x_13:
        /* <DEDUP_REMOVED lines=11> */
.L_x_24:


//--------------------- .text._Z20convolutionGlobalMemPKfS0_Pfjj --------------------------
	.section	.text._Z20convolutionGlobalMemPKfS0_Pfjj,"ax",@progbits
	.align	128
        .global         _Z20convolutionGlobalMemPKfS0_Pfjj
        .type           _Z20convolutionGlobalMemPKfS0_Pfjj,@function
        .size           _Z20convolutionGlobalMemPKfS0_Pfjj,(.L_x_25 - _Z20convolutionGlobalMemPKfS0_Pfjj)
        .other          _Z20convolutionGlobalMemPKfS0_Pfjj,@"STO_CUDA_ENTRY STV_DEFAULT"
_Z20convolutionGlobalMemPKfS0_Pfjj:
.text._Z20convolutionGlobalMemPKfS0_Pfjj:
        /* <DEDUP_REMOVED lines=20> */
[----:B------:R-:W1:Y:S01]  /*0140*/  LDC.64 R4, c[0x0][0x388] ;  /* 0x0000e200ff047b82 */ /* 0x000e620000000a00 */
[----:B------:R-:W-:Y:S01]  /*0150*/  ULOP3.LUT UR4, UR5, 0xfffffff8, URZ, 0xc0, !UPT ;  /* 0xfffffff805047892 */ /* 0x000fe2000f8ec0ff */
[----:B------:R-:W-:Y:S01]  /*0160*/  MOV R13, RZ ;  /* 0x000000ff000d7202 */ /* 0x000fe20000000f00 */
[----:B------:R-:W-:Y:S01]  /*0170*/  IMAD.MOV.U32 R11, RZ, RZ, RZ ;  /* 0x000000ffff0b7224 */ /* 0x000fe200078e00ff */
[----:B------:R-:W2:Y:S03]  /*0180*/  LDCU UR6, c[0x0][0x398] ;  /* 0x00007300ff0677ac */ /* 0x000ea60008000800 */
[----:B------:R-:W-:-:S07]  /*0190*/  MOV R9, UR4 ;  /* 0x0000000400097c02 */ /* 0x000fce0008000f00 */
.L_x_15:
[----:B------:R-:W-:Y:S01]  /*01a0*/  IADD3 R8, PT, PT, R0, R13, RZ ;  /* 0x0000000d00087210 */ /* 0x000fe20007ffe0ff */
[----:B--2---:R-:W-:Y:S01]  /*01b0*/  UMOV UR4, UR6 ;  /* 0x0000000600047c82 */ /* 0x004fe20008000000 */
[----:B-1----:R-:W-:Y:S02]  /*01c0*/  IMAD.WIDE.U32 R6, R13, 0x4, R4 ;  /* 0x000000040d067825 */ /* 0x002fe400078e0004 */
[----:B------:R-:W-:-:S13]  /*01d0*/  ISETP.GE.U32.AND P1, PT, R8, UR4, PT ;  /* 0x0000000408007c0c */ /* 0x000fda000bf26070 */
[----:B------:R-:W1:Y:S01]  /*01e0*/  @!P1 LDC.64 R14, c[0x0][0x380] ;  /* 0x0000e000ff0e9b82 */ /* 0x000e620000000a00 */
[----:B------:R-:W2:Y:S01]  /*01f0*/  @!P1 LDG.E R10, desc[UR8][R6.64] ;  /* 0x00000008060a9981 */ /* 0x000ea2000c1e1900 */
[----:B-1----:R-:W-:-:S06]  /*0200*/  @!P1 IMAD.WIDE.U32 R14, R8, 0x4, R14 ;  /* 0x00000004080e9825 */ /* 0x002fcc00078e000e */
[----:B------:R-:W2:Y:S01]  /*0210*/  @!P1 LDG.E R14, desc[UR8][R14.64] ;  /* 0x000000080e0e9981 */ /* 0x000ea2000c1e1900 */
[----:B------:R-:W-:-:S04]  /*0220*/  IADD3 R19, PT, PT, R8, 0x1, RZ ;  /* 0x0000000108137810 */ /* 0x000fc80007ffe0ff */
[----:B------:R-:W-:-:S13]  /*0230*/  ISETP.GE.U32.AND P0, PT, R19, UR4, PT ;  /* 0x0000000413007c0c */ /* 0x000fda000bf06070 */
[----:B------:R-:W1:Y:S02]  /*0240*/  @!P0 LDC.64 R16, c[0x0][0x380] ;  /* 0x0000e000ff108b82 */ /* 0x000e640000000a00 */
[----:B-1----:R-:W-:-:S04]  /*0250*/  @!P0 IMAD.WIDE.U32 R16, R19, 0x4, R16 ;  /* 0x0000000413108825 */ /* 0x002fc800078e0010 */
[----:B--2---:R-:W-:-:S05]  /*0260*/  @!P1 FFMA R11, R14, R10, R11 ;  /* 0x0000000a0e0b9223 */ /* 0x004fca000000000b */
[----:B------:R1:W-:Y:S04]  /*0270*/  @!P1 STG.E desc[UR8][R2.64], R11 ;  /* 0x0000000b02009986 */ /* 0x0003e8000c101908 */
[----:B------:R-:W1:Y:S04]  /*0280*/  @!P0 LDG.E R16, desc[UR8][R16.64] ;  /* 0x0000000810108981 */ /* 0x000e68000c1e1900 */
[----:B------:R-:W1:Y:S01]  /*0290*/  @!P0 LDG.E R10, desc[UR8][R6.64+0x4] ;  /* 0x00000408060a8981 */ /* 0x000e62000c1e1900 */
[----:B------:R-:W-:-:S05]  /*02a0*/  VIADD R19, R8, 0x2 ;  /* 0x0000000208137836 */ /* 0x000fca0000000000 */
[----:B------:R-:W-:-:S13]  /*02b0*/  ISETP.GE.U32.AND P1, PT, R19, UR4, PT ;  /* 0x0000000413007c0c */ /* 0x000fda000bf26070 */
[----:B------:R-:W2:Y:S02]  /*02c0*/  @!P1 LDC.64 R14, c[0x0][0x380] ;  /* 0x0000e000ff0e9b82 */ /* 0x000ea40000000a00 */
[----:B--2---:R-:W-:-:S04]  /*02d0*/  @!P1 IMAD.WIDE.U32 R14, R19, 0x4, R14 ;  /* 0x00000004130e9825 */ /* 0x004fc800078e000e */
[----:B-1----:R-:W-:-:S05]  /*02e0*/  @!P0 FFMA R11, R16, R10, R11 ;  /* 0x0000000a100b8223 */ /* 0x002fca000000000b */
[----:B------:R1:W-:Y:S04]  /*02f0*/  @!P0 STG.E desc[UR8][R2.64], R11 ;  /* 0x0000000b02008986 */ /* 0x0003e8000c101908 */
[----:B------:R-:W1:Y:S04]  /*0300*/  @!P1 LDG.E R14, desc[UR8][R14.64] ;  /* 0x000000080e0e9981 */ /* 0x000e68000c1e1900 */
[----:B------:R-:W1:Y:S01]  /*0310*/  @!P1 LDG.E R10, desc[UR8][R6.64+0x8] ;  /* 0x00000808060a9981 */ /* 0x000e62000c1e1900 */
[----:B------:R-:W-:-:S04]  /*0320*/  IADD3 R19, PT, PT, R8, 0x3, RZ ;  /* 0x0000000308137810 */ /* 0x000fc80007ffe0ff */
        /* <DEDUP_REMOVED lines=39> */
[----:B------:R-:W-:Y:S01]  /*05a0*/  IADD3 R13, PT, PT, R13, 0x8, RZ ;  /* 0x000000080d0d7810 */ /* 0x000fe20007ffe0ff */
[----:B-1----:R-:W-:-:S05]  /*05b0*/  @!P0 FFMA R11, R16, R8, R11 ;  /* 0x00000008100b8223 */ /* 0x002fca000000000b */
[----:B------:R3:W-:Y:S01]  /*05c0*/  @!P0 STG.E desc[UR8][R2.64], R11 ;  /* 0x0000000b02008986 */ /* 0x0007e2000c101908 */
[----:B------:R-:W-:-:S13]  /*05d0*/  ISETP.NE.AND P0, PT, R13, R9, PT ;  /* 0x000000090d00720c */ /* 0x000fda0003f05270 */
[----:B---3--:R-:W-:Y:S05]  /*05e0*/  @P0 BRA `(.L_x_15) ;  /* 0xfffffff800ec0947 */ /* 0x008fea000383ffff */
.L_x_14:
[----:B------:R-:W-:-:S13]  /*05f0*/  ISETP.NE.AND P0, PT, RZ, UR7, PT ;  /* 0x00000007ff007c0c */ /* 0x000fda000bf05270 */
[----:B------:R-:W-:Y:S05]  /*0600*/  @!P0 EXIT ;  /* 0x000000000000894d */ /* 0x000fea0003800000 */
[----:B------:R-:W1:Y:S01]  /*0610*/  LDC R4, c[0x0][0x39c] ;  /* 0x0000e700ff047b82 */ /* 0x000e620000000800 */
[----:B------:R-:W-:Y:S01]  /*0620*/  UISETP.GE.U32.AND UP0, UPT, UR7, 0x4, UPT ;  /* 0x000000040700788c */ /* 0x000fe2000bf06070 */
[----:B-1----:R-:W-:-:S08]  /*0630*/  LOP3.LUT R8, R4, 0x3, RZ, 0xc0, !PT ;  /* 0x0000000304087812 */ /* 0x002fd000078ec0ff */
[----:B------:R-:W-:Y:S05]  /*0640*/  BRA.U !UP0, `(.L_x_16) ;  /* 0x0000000108987547 */ /* 0x000fea000b800000 */
[----:B------:R-:W-:Y:S01]  /*0650*/  IADD3 R5, PT, PT, R0, R9, RZ ;  /* 0x0000000900057210 */ /* 0x000fe20007ffe0ff */
[----:B------:R-:W1:Y:S03]  /*0660*/  LDC.64 R6, c[0x0][0x388] ;  /* 0x0000e200ff067b82 */ /* 0x000e660000000a00 */
[----:B------:R-:W-:-:S13]  /*0670*/  ISETP.GE.U32.AND P1, PT, R5, UR4, PT ;  /* 0x0000000405007c0c */ /* 0x000fda000bf26070 */
[----:B------:R-:W2:Y:S01]  /*0680*/  @!P1 LDC.64 R12, c[0x0][0x380] ;  /* 0x0000e000ff0c9b82 */ /* 0x000ea20000000a00 */
[----:B-1----:R-:W-:-:S05]  /*0690*/  IMAD.WIDE.U32 R6, R9, 0x4, R6 ;  /* 0x0000000409067825 */ /* 0x002fca00078e0006 */
[----:B------:R-:W3:Y:S01]  /*06a0*/  @!P1 LDG.E R10, desc[UR8][R6.64] ;  /* 0x00000008060a9981 */ /* 0x000ee2000c1e1900 */
[----:B--2---:R-:W-:-:S06]  /*06b0*/  @!P1 IMAD.WIDE.U32 R12, R5, 0x4, R12 ;  /* 0x00000004050c9825 */ /* 0x004fcc00078e000c */
[----:B------:R-:W3:Y:S01]  /*06c0*/  @!P1 LDG.E R12, desc[UR8][R12.64] ;  /* 0x000000080c0c9981 */ /* 0x000ee2000c1e1900 */
[----:B------:R-:W-:-:S05]  /*06d0*/  VIADD R17, R5, 0x1 ;  /* 0x0000000105117836 */ /* 0x000fca0000000000 */
[----:B------:R-:W-:-:S13]  /*06e0*/  ISETP.GE.U32.AND P0, PT, R17, UR4, PT ;  /* 0x0000000411007c0c */ /* 0x000fda000bf06070 */
[----:B------:R-:W1:Y:S02]  /*06f0*/  @!P0 LDC.64 R14, c[0x0][0x380] ;  /* 0x0000e000ff0e8b82 */ /* 0x000e640000000a00 */
[----:B-1----:R-:W-:-:S04]  /*0700*/  @!P0 IMAD.WIDE.U32 R14, R17, 0x4, R14 ;  /* 0x00000004110e8825 */ /* 0x002fc800078e000e */
[----:B---3--:R-:W-:-:S05]  /*0710*/  @!P1 FFMA R11, R12, R10, R11 ;  /* 0x0000000a0c0b9223 */ /* 0x008fca000000000b */
        /* <DEDUP_REMOVED lines=12> */
[----:B------:R-:W-:Y:S01]  /*07e0*/  ISETP.GE.U32.AND P0, PT, R5, UR4, PT ;  /* 0x0000000405007c0c */ /* 0x000fe2000bf06070 */
[----:B------:R-:W-:Y:S01]  /*07f0*/  BSSY.RECONVERGENT B0, `(.L_x_17) ;  /* 0x000000a000007945 */ /* 0x000fe20003800200 */
[----:B-1----:R-:W-:-:S05]  /*0800*/  @!P1 FFMA R11, R12, R10, R11 ;  /* 0x0000000a0c0b9223 */ /* 0x002fca000000000b */
[----:B------:R1:W-:Y:S06]  /*0810*/  @!P1 STG.E desc[UR8][R2.64], R11 ;  /* 0x0000000b02009986 */ /* 0x0003ec000c101908 */
[----:B------:R-:W-:Y:S05]  /*0820*/  @P0 BRA `(.L_x_18) ;  /* 0x0000000000180947 */ /* 0x000fea0003800000 */
[----:B------:R-:W2:Y:S01]  /*0830*/  LDC.64 R12, c[0x0][0x380] ;  /* 0x0000e000ff0c7b82 */ /* 0x000ea20000000a00 */
[----:B------:R-:W1:Y:S01]  /*0840*/  LDG.E R6, desc[UR8][R6.64+0xc] ;  /* 0x00000c0806067981 */ /* 0x000e62000c1e1900 */
[----:B--2---:R-:W-:-:S06]  /*0850*/  IMAD.WIDE.U32 R12, R5, 0x4, R12 ;  /* 0x00000004050c7825 */ /* 0x004fcc00078e000c */
[----:B------:R-:W1:Y:S02]  /*0860*/  LDG.E R12, desc[UR8][R12.64] ;  /* 0x000000080c0c7981 */ /* 0x000e64000c1e1900 */
[----:B-1----:R-:W-:-:S05]  /*0870*/  FFMA R11, R12, R6, R11 ;  /* 0x000000060c0b7223 */ /* 0x002fca000000000b */
[----:B------:R2:W-:Y:S02]  /*0880*/  STG.E desc[UR8][R2.64], R11 ;  /* 0x0000000b02007986 */ /* 0x0005e4000c101908 */
.L_x_18:
[----:B------:R-:W-:Y:S05]  /*0890*/  BSYNC.RECONVERGENT B0 ;  /* 0x0000000000007941 */ /* 0x000fea0003800200 */
.L_x_17:
[----:B------:R-:W-:-:S07]  /*08a0*/  IADD3 R9, PT, PT, R9, 0x4, RZ ;  /* 0x0000000409097810 */ /* 0x000fce0007ffe0ff */
.L_x_16:
[----:B------:R-:W-:-:S13]  /*08b0*/  ISETP.NE.AND P0, PT, R8, RZ, PT ;  /* 0x000000ff0800720c */ /* 0x000fda0003f05270 */
[----:B------:R-:W-:Y:S05]  /*08c0*/  @!P0 EXIT ;  /* 0x000000000000894d */ /* 0x000fea0003800000 */
[----:B------:R-:W-:-:S13]  /*08d0*/  ISETP.NE.AND P0, PT, R8, 0x1, PT ;  /* 0x000000010800780c */ /* 0x000fda0003f05270 */
[----:B------:R-:W-:Y:S05]  /*08e0*/  @!P0 BRA `(.L_x_19) ;  /* 0x0000000000588947 */ /* 0x000fea0003800000 */
[----:B------:R-:W-:Y:S01]  /*08f0*/  IMAD.IADD R17, R0, 0x1, R9 ;  /* 0x0000000100117824 */ /* 0x000fe200078e0209 */
[----:B------:R-:W3:Y:S04]  /*0900*/  LDC.64 R6, c[0x0][0x388] ;  /* 0x0000e200ff067b82 */ /* 0x000ee80000000a00 */
[----:B------:R-:W-:-:S13]  /*0910*/  ISETP.GE.U32.AND P0, PT, R17, UR4, PT ;  /* 0x0000000411007c0c */ /* 0x000fda000bf06070 */
[----:B------:R-:W4:Y:S01]  /*0920*/  @!P0 LDC.64 R14, c[0x0][0x380] ;  /* 0x0000e000ff0e8b82 */ /* 0x000f220000000a00 */
[----:B---3--:R-:W-:-:S05]  /*0930*/  IMAD.WIDE.U32 R12, R9, 0x4, R6 ;  /* 0x00000004090c7825 */ /* 0x008fca00078e0006 */
[----:B------:R-:W1:Y:S01]  /*0940*/  @!P0 LDG.E R5, desc[UR8][R12.64] ;  /* 0x000000080c058981 */ /* 0x000e62000c1e1900 */
[----:B----4-:R-:W-:-:S06]  /*0950*/  @!P0 IMAD.WIDE.U32 R6, R17, 0x4, R14 ;  /* 0x0000000411068825 */ /* 0x010fcc00078e000e */
[----:B------:R-:W1:Y:S01]  /*0960*/  @!P0 LDG.E R6, desc[UR8][R6.64] ;  /* 0x0000000806068981 */ /* 0x000e62000c1e1900 */
[----:B------:R-:W-:Y:S01]  /*0970*/  BSSY.RECONVERGENT B0, `(.L_x_20) ;  /* 0x000000c000007945 */ /* 0x000fe20003800200 */
[----:B-12---:R-:W-:Y:S01]  /*0980*/  @!P0 FFMA R11, R6, R5, R11 ;  /* 0x00000005060b8223 */ /* 0x006fe2000000000b */
[----:B------:R-:W-:-:S04]  /*0990*/  IADD3 R5, PT, PT, R17, 0x1, RZ ;  /* 0x0000000111057810 */ /* 0x000fc80007ffe0ff */
[----:B------:R1:W-:Y:S01]  /*09a0*/  @!P0 STG.E desc[UR8][R2.64], R11 ;  /* 0x0000000b02008986 */ /* 0x0003e2000c101908 */
[----:B------:R-:W-:-:S13]  /*09b0*/  ISETP.GE.U32.AND P0, PT, R5, UR4, PT ;  /* 0x0000000405007c0c */ /* 0x000fda000bf06070 */
[----:B-1----:R-:W-:Y:S05]  /*09c0*/  @P0 BRA `(.L_x_21) ;  /* 0x0000000000180947 */ /* 0x002fea0003800000 */
[----:B------:R-:W1:Y:S01]  /*09d0*/  LDC.64 R6, c[0x0][0x380] ;  /* 0x0000e000ff067b82 */ /* 0x000e620000000a00 */
[----:B------:R-:W2:Y:S01]  /*09e0*/  LDG.E R12, desc[UR8][R12.64+0x4] ;  /* 0x000004080c0c7981 */ /* 0x000ea2000c1e1900 */
[----:B-1----:R-:W-:-:S06]  /*09f0*/  IMAD.WIDE.U32 R6, R5, 0x4, R6 ;  /* 0x0000000405067825 */ /* 0x002fcc00078e0006 */
[----:B------:R-:W2:Y:S02]  /*0a00*/  LDG.E R6, desc[UR8][R6.64] ;  /* 0x0000000806067981 */ /* 0x000ea4000c1e1900 */
[----:B--2---:R-:W-:-:S05]  /*0a10*/  FFMA R11, R6, R12, R11 ;  /* 0x0000000c060b7223 */ /* 0x004fca000000000b */
[----:B------:R1:W-:Y:S02]  /*0a20*/  STG.E desc[UR8][R2.64], R11 ;  /* 0x0000000b02007986 */ /* 0x0003e4000c101908 */
.L_x_21:
[----:B------:R-:W-:Y:S05]  /*0a30*/  BSYNC.RECONVERGENT B0 ;  /* 0x0000000000007941 */ /* 0x000fea0003800200 */
.L_x_20:
[----:B------:R-:W-:-:S07]  /*0a40*/  IADD3 R9, PT, PT, R9, 0x2, RZ ;  /* 0x0000000209097810 */ /* 0x000fce0007ffe0ff */
.L_x_19:
[----:B------:R-:W-:-:S04]  /*0a50*/  LOP3.LUT R4, R4, 0x1, RZ, 0xc0, !PT ;  /* 0x0000000104047812 */ /* 0x000fc800078ec0ff */
[----:B------:R-:W-:-:S13]  /*0a60*/  ISETP.NE.U32.AND P0, PT, R4, 0x1, PT ;  /* 0x000000010400780c */ /* 0x000fda0003f05070 */
[----:B------:R-:W-:Y:S05]  /*0a70*/  @P0 EXIT ;  /* 0x000000000000094d */ /* 0x000fea0003800000 */
[----:B------:R-:W-:-:S04]  /*0a80*/  IADD3 R13, PT, PT, R0, R9, RZ ;  /* 0x00000009000d7210 */ /* 0x000fc80007ffe0ff */
[----:B------:R-:W-:-:S13]  /*0a90*/  ISETP.GE.U32.AND P0, PT, R13, UR4, PT ;  /* 0x000000040d007c0c */ /* 0x000fda000bf06070 */
[----:B------:R-:W-:Y:S05]  /*0aa0*/  @P0 EXIT ;  /* 0x000000000000094d */ /* 0x000fea0003800000 */
[----:B------:R-:W3:Y:S08]  /*0ab0*/  LDC.64 R4, c[0x0][0x380] ;  /* 0x0000e000ff047b82 */ /* 0x000ef00000000a00 */
[----:B------:R-:W4:Y:S01]  /*0ac0*/  LDC.64 R6, c[0x0][0x388] ;  /* 0x0000e200ff067b82 */ /* 0x000f220000000a00 */
[----:B---3--:R-:W-:-:S06]  /*0ad0*/  IMAD.WIDE.U32 R4, R13, 0x4, R4 ;  /* 0x000000040d047825 */ /* 0x008fcc00078e0004 */
[----:B------:R-:W1:Y:S01]  /*0ae0*/  LDG.E R4, desc[UR8][R4.64] ;  /* 0x0000000804047981 */ /* 0x000e62000c1e1900 */
[----:B----4-:R-:W-:-:S06]  /*0af0*/  IMAD.WIDE.U32 R6, R9, 0x4, R6 ;  /* 0x0000000409067825 */ /* 0x010fcc00078e0006 */
[----:B------:R-:W1:Y:S02]  /*0b00*/  LDG.E R6, desc[UR8][R6.64] ;  /* 0x0000000806067981 */ /* 0x000e64000c1e1900 */
[----:B-12---:R-:W-:-:S05]  /*0b10*/  FFMA R11, R4, R6, R11 ;  /* 0x00000006040b7223 */ /* 0x006fca000000000b */
[----:B------:R-:W-:Y:S01]  /*0b20*/  STG.E desc[UR8][R2.64], R11 ;  /* 0x0000000b02007986 */ /* 0x000fe2000c101908 */
[----:B------:R-:W-:Y:S05]  /*0b30*/  EXIT ;  /* 0x000000000000794d */ /* 0x000fea0003800000 */
.L_x_22:
        /* <DEDUP_REMOVED lines=12> */
.L_x_25:


//--------------------- .nv.shared._Z20convolutionSharedMemPKfS0_Pfjj --------------------------
	.section	.nv.shared._Z20convolutionSharedMemPKfS0_Pfjj,"aw",@nobits
	.sectionflags	@""
	.align	16
	.zero		1024


//--------------------- .nv.shared.reserved.0     --------------------------
	.section	.nv.shared.reserved.0,"aw",@nobits
	.weak		__nv_reservedSMEM_offset_0_alias
	.size		__nv_reservedSMEM_offset_0_alias, 0, 64
	.other		__nv_reservedSMEM_offset_0_alias,@"STO_CUDA_RESERVED_SHARED STV_DEFAULT"
__nv_reservedSMEM_offset_0_alias:
	.zero		0
	.zero		64


//--------------------- .nv.shared._Z22convolutionConstantMemPKfPfjj --------------------------
	.section	.nv.shared._Z22convolutionConstantMemPKfPfjj,"aw",@nobits
	.sectionflags	@""
	.align	16
	.zero		1024


//--------------------- .nv.shared._Z20convolutionGlobalMemPKfS0_Pfjj --------------------------
	.section	.nv.shared._Z20convolutionGlobalMemPKfS0_Pfjj,"aw",@nobits
	.sectionflags	@""
	.align	16
	.zero		1024


//--------------------- .nv.constant0._Z20convolutionSharedMemPKfS0_Pfjj --------------------------
	.section	.nv.constant0._Z20convolutionSharedMemPKfS0_Pfjj,"a",@progbits
	.sectionflags	@""
	.align	4
.nv.constant0._Z20convolutionSharedMemPKfS0_Pfjj:
	.zero		928


//--------------------- .nv.constant0._Z22convolutionConstantMemPKfPfjj --------------------------
	.section	.nv.constant0._Z22convolutionConstantMemPKfPfjj,"a",@progbits
	.sectionflags	@""
	.align	4
.nv.constant0._Z22convolutionConstantMemPKfPfjj:
	.zero		920


//--------------------- .nv.constant0._Z20convolutionGlobalMemPKfS0_Pfjj --------------------------
	.section	.nv.constant0._Z20convolutionGlobalMemPKfS0_Pfjj,"a",@progbits
	.sectionflags	@""
	.align	4
.nv.constant0._Z20convolutionGlobalMemPKfS0_Pfjj:
	.zero		928


//--------------------- SYMBOLS --------------------------

	.type		.nv.reservedSmem.offset0,@object
	.size		.nv.reservedSmem.offset0,0x4
	.type		.nv.reservedSmem.cap,@object
	.size		.nv.reservedSmem.cap,0x4
